//
// Generated by NVIDIA NVVM Compiler
//
// Compiler Build ID: CL-36424714
// Cuda compilation tools, release 13.0, V13.0.88
// Based on NVVM 20.0.0
//

.version 9.0
.target sm_100
.address_size 64

	// .globl	_Z17lineOfSightKernelPsS_iii
.func  (.param .b64 func_retval0) __internal_accurate_pow
(
	.param .b64 __internal_accurate_pow_param_0
)
;

.visible .entry _Z17lineOfSightKernelPsS_iii(
	.param .u64 .ptr .align 1 _Z17lineOfSightKernelPsS_iii_param_0,
	.param .u64 .ptr .align 1 _Z17lineOfSightKernelPsS_iii_param_1,
	.param .u32 _Z17lineOfSightKernelPsS_iii_param_2,
	.param .u32 _Z17lineOfSightKernelPsS_iii_param_3,
	.param .u32 _Z17lineOfSightKernelPsS_iii_param_4
)
{
	.reg .pred 	%p<186>;
	.reg .b16 	%rs<11>;
	.reg .b32 	%r<536>;
	.reg .b64 	%rd<28>;
	.reg .b64 	%fd<413>;

	ld.param.u64 	%rd4, [_Z17lineOfSightKernelPsS_iii_param_0];
	ld.param.u32 	%r183, [_Z17lineOfSightKernelPsS_iii_param_2];
	ld.param.u32 	%r186, [_Z17lineOfSightKernelPsS_iii_param_3];
	ld.param.u32 	%r185, [_Z17lineOfSightKernelPsS_iii_param_4];
	cvta.to.global.u64 	%rd1, %rd4;
	mov.u32 	%r187, %ctaid.x;
	mov.u32 	%r188, %ntid.x;
	mov.u32 	%r189, %tid.x;
	mad.lo.s32 	%r1, %r187, %r188, %r189;
	mov.u32 	%r190, %ctaid.y;
	mov.u32 	%r191, %ntid.y;
	mov.u32 	%r192, %tid.y;
	mad.lo.s32 	%r193, %r190, %r191, %r192;
	setp.ge.s32 	%p1, %r1, %r183;
	setp.ge.s32 	%p2, %r193, %r186;
	or.pred  	%p3, %p1, %p2;
	@%p3 bra 	$L__BB0_33;
	sub.s32 	%r195, %r1, %r185;
	max.s32 	%r3, %r195, 0;
	add.s32 	%r196, %r183, -1;
	add.s32 	%r197, %r185, %r1;
	min.s32 	%r4, %r196, %r197;
	sub.s32 	%r198, %r193, %r185;
	max.s32 	%r5, %r198, 0;
	add.s32 	%r199, %r186, -1;
	add.s32 	%r200, %r185, %r193;
	min.s32 	%r6, %r199, %r200;
	setp.gt.s32 	%p4, %r3, %r4;
	mul.lo.s32 	%r7, %r183, %r193;
	add.s32 	%r8, %r7, %r1;
	mul.wide.s32 	%rd5, %r8, 2;
	add.s64 	%rd2, %rd1, %rd5;
	mov.b32 	%r535, 0;
	@%p4 bra 	$L__BB0_6;
	sub.s32 	%r202, %r5, %r193;
	abs.s32 	%r9, %r202;
	ld.global.u16 	%rs1, [%rd2];
	cvt.rn.f64.s16 	%fd1, %rs1;
	mov.f64 	%fd19, 0d4000000000000000;
	{
	.reg .b32 %temp; 
	mov.b64 	{%temp, %r10}, %fd19;
	}
	and.b32  	%r11, %r10, 2146435072;
	sub.s32 	%r203, %r6, %r193;
	abs.s32 	%r12, %r203;
	min.s32 	%r466, %r1, %r185;
	sub.s32 	%r465, %r3, %r1;
	mov.b32 	%r535, 0;
	mov.u32 	%r467, %r3;
$L__BB0_3:
	mov.u32 	%r29, %r467;
	max.s32 	%r31, %r466, %r465;
	sub.s32 	%r32, %r29, %r1;
	abs.s32 	%r33, %r32;
	setp.le.s32 	%p5, %r33, %r9;
	@%p5 bra 	$L__BB0_12;
	shl.b32 	%r237, %r9, 1;
	sub.s32 	%r470, %r237, %r33;
	mov.b32 	%r469, 0;
	mov.f64 	%fd405, %fd1;
	mov.u32 	%r471, %r193;
	mov.u32 	%r472, %r1;
	mov.u32 	%r483, %r469;
	mov.u32 	%r474, %r193;
	mov.u32 	%r475, %r1;
$L__BB0_5:
	setp.lt.s32 	%p27, %r10, 0;
	setp.eq.s32 	%p28, %r11, 1062207488;
	mad.lo.s32 	%r238, %r474, %r183, %r475;
	mul.wide.s32 	%rd8, %r238, 2;
	add.s64 	%rd9, %rd1, %rd8;
	ld.global.u16 	%rs3, [%rd9];
	cvt.rn.f64.s16 	%fd68, %rs3;
	setp.lt.f64 	%p30, %fd405, %fd68;
	selp.b32 	%r472, %r475, %r472, %p30;
	selp.b32 	%r471, %r474, %r471, %p30;
	selp.f64 	%fd405, %fd68, %fd405, %p30;
	sub.f64 	%fd69, %fd68, %fd1;
	sub.s32 	%r239, %r475, %r1;
	cvt.rn.f64.s32 	%fd70, %r239;
	{
	.reg .b32 %temp; 
	mov.b64 	{%temp, %r240}, %fd70;
	}
	abs.f64 	%fd71, %fd70;
	{ // callseq 4, 0
	.param .b64 param0;
	st.param.f64 	[param0], %fd71;
	.param .b64 retval0;
	call.uni (retval0), 
	__internal_accurate_pow, 
	(
	param0
	);
	ld.param.f64 	%fd72, [retval0];
	} // callseq 4
	setp.lt.s32 	%p31, %r240, 0;
	neg.f64 	%fd74, %fd72;
	selp.f64 	%fd75, %fd74, %fd72, %p28;
	selp.f64 	%fd76, %fd75, %fd72, %p31;
	setp.eq.s32 	%p32, %r239, 0;
	selp.b32 	%r241, %r240, 0, %p28;
	or.b32  	%r242, %r241, 2146435072;
	selp.b32 	%r243, %r242, %r241, %p27;
	mov.b32 	%r244, 0;
	mov.b64 	%fd77, {%r244, %r243};
	selp.f64 	%fd78, %fd77, %fd76, %p32;
	setp.eq.s32 	%p33, %r239, 1;
	selp.f64 	%fd79, 0d3FF0000000000000, %fd78, %p33;
	sub.s32 	%r245, %r474, %r193;
	cvt.rn.f64.s32 	%fd80, %r245;
	{
	.reg .b32 %temp; 
	mov.b64 	{%temp, %r246}, %fd80;
	}
	abs.f64 	%fd81, %fd80;
	{ // callseq 5, 0
	.param .b64 param0;
	st.param.f64 	[param0], %fd81;
	.param .b64 retval0;
	call.uni (retval0), 
	__internal_accurate_pow, 
	(
	param0
	);
	ld.param.f64 	%fd82, [retval0];
	} // callseq 5
	setp.lt.s32 	%p34, %r246, 0;
	neg.f64 	%fd84, %fd82;
	selp.f64 	%fd85, %fd84, %fd82, %p28;
	selp.f64 	%fd86, %fd85, %fd82, %p34;
	setp.eq.s32 	%p35, %r245, 0;
	selp.b32 	%r247, %r246, 0, %p28;
	or.b32  	%r248, %r247, 2146435072;
	selp.b32 	%r249, %r248, %r247, %p27;
	mov.b64 	%fd87, {%r244, %r249};
	selp.f64 	%fd88, %fd87, %fd86, %p35;
	setp.eq.s32 	%p36, %r245, 1;
	selp.f64 	%fd89, 0d3FF0000000000000, %fd88, %p36;
	add.f64 	%fd90, %fd79, %fd89;
	sqrt.rn.f64 	%fd91, %fd90;
	div.rn.f64 	%fd92, %fd69, %fd91;
	sub.s32 	%r250, %r472, %r1;
	cvt.rn.f64.s32 	%fd93, %r250;
	{
	.reg .b32 %temp; 
	mov.b64 	{%temp, %r251}, %fd93;
	}
	abs.f64 	%fd94, %fd93;
	{ // callseq 6, 0
	.param .b64 param0;
	st.param.f64 	[param0], %fd94;
	.param .b64 retval0;
	call.uni (retval0), 
	__internal_accurate_pow, 
	(
	param0
	);
	ld.param.f64 	%fd95, [retval0];
	} // callseq 6
	setp.lt.s32 	%p37, %r251, 0;
	neg.f64 	%fd97, %fd95;
	selp.f64 	%fd98, %fd97, %fd95, %p28;
	selp.f64 	%fd99, %fd98, %fd95, %p37;
	setp.eq.s32 	%p38, %r250, 0;
	selp.b32 	%r252, %r251, 0, %p28;
	or.b32  	%r253, %r252, 2146435072;
	selp.b32 	%r254, %r253, %r252, %p27;
	mov.b64 	%fd100, {%r244, %r254};
	selp.f64 	%fd101, %fd100, %fd99, %p38;
	setp.eq.s32 	%p39, %r250, 1;
	selp.f64 	%fd102, 0d3FF0000000000000, %fd101, %p39;
	sub.s32 	%r255, %r471, %r193;
	cvt.rn.f64.s32 	%fd103, %r255;
	{
	.reg .b32 %temp; 
	mov.b64 	{%temp, %r256}, %fd103;
	}
	abs.f64 	%fd104, %fd103;
	{ // callseq 7, 0
	.param .b64 param0;
	st.param.f64 	[param0], %fd104;
	.param .b64 retval0;
	call.uni (retval0), 
	__internal_accurate_pow, 
	(
	param0
	);
	ld.param.f64 	%fd105, [retval0];
	} // callseq 7
	setp.lt.s32 	%p40, %r256, 0;
	neg.f64 	%fd107, %fd105;
	selp.f64 	%fd108, %fd107, %fd105, %p28;
	selp.f64 	%fd109, %fd108, %fd105, %p40;
	setp.eq.s32 	%p41, %r255, 0;
	selp.b32 	%r257, %r256, 0, %p28;
	or.b32  	%r258, %r257, 2146435072;
	selp.b32 	%r259, %r258, %r257, %p27;
	mov.b64 	%fd110, {%r244, %r259};
	selp.f64 	%fd111, %fd110, %fd109, %p41;
	setp.eq.s32 	%p42, %r255, 1;
	selp.f64 	%fd112, 0d3FF0000000000000, %fd111, %p42;
	add.f64 	%fd113, %fd102, %fd112;
	sqrt.rn.f64 	%fd114, %fd113;
	fma.rn.f64 	%fd115, %fd92, %fd114, %fd1;
	setp.le.f64 	%p43, %fd405, %fd115;
	selp.u32 	%r260, 1, 0, %p43;
	add.s32 	%r483, %r483, %r260;
	setp.lt.s32 	%p44, %r470, 0;
	sub.s32 	%r261, %r5, %r193;
	setp.gt.s32 	%p45, %r261, -1;
	selp.b32 	%r262, 1, -1, %p45;
	selp.b32 	%r263, 0, %r262, %p44;
	add.s32 	%r474, %r263, %r474;
	selp.b32 	%r264, 0, %r33, %p44;
	sub.s32 	%r265, %r9, %r264;
	shl.b32 	%r266, %r265, 1;
	add.s32 	%r470, %r266, %r470;
	setp.lt.s32 	%p46, %r32, 1;
	selp.b32 	%r267, -1, 1, %p46;
	add.s32 	%r475, %r475, %r267;
	add.s32 	%r48, %r469, 1;
	setp.eq.s32 	%p47, %r469, %r31;
	mov.u32 	%r469, %r48;
	@%p47 bra 	$L__BB0_14;
	bra.uni 	$L__BB0_5;
$L__BB0_6:
	add.s32 	%r501, %r5, 1;
	setp.ge.s32 	%p93, %r501, %r6;
	@%p93 bra 	$L__BB0_32;
	sub.s32 	%r335, %r3, %r1;
	abs.s32 	%r17, %r335;
	mul.wide.s32 	%rd14, %r8, 2;
	add.s64 	%rd15, %rd1, %rd14;
	ld.global.u16 	%rs6, [%rd15];
	cvt.rn.f64.s16 	%fd2, %rs6;
	mov.f64 	%fd212, 0d4000000000000000;
	{
	.reg .b32 %temp; 
	mov.b64 	{%temp, %r18}, %fd212;
	}
	and.b32  	%r19, %r18, 2146435072;
	setp.gt.s32 	%p94, %r335, -1;
	selp.b32 	%r20, 1, -1, %p94;
	setp.lt.s32 	%p95, %r335, 1;
	selp.b32 	%r21, -1, 1, %p95;
	sub.s32 	%r336, %r4, %r1;
	abs.s32 	%r22, %r336;
	setp.gt.s32 	%p96, %r336, -1;
	selp.b32 	%r23, 1, -1, %p96;
	setp.lt.s32 	%p97, %r336, 1;
	selp.b32 	%r24, -1, 1, %p97;
	not.b32 	%r337, %r5;
	add.s32 	%r500, %r193, %r337;
	sub.s32 	%r499, %r501, %r193;
$L__BB0_8:
	max.s32 	%r105, %r500, %r499;
	sub.s32 	%r106, %r501, %r193;
	abs.s32 	%r107, %r106;
	setp.le.s32 	%p98, %r17, %r107;
	@%p98 bra 	$L__BB0_21;
	setp.lt.s32 	%p121, %r17, 0;
	mov.b32 	%r519, 0;
	@%p121 bra 	$L__BB0_24;
	shl.b32 	%r371, %r107, 1;
	sub.s32 	%r504, %r371, %r17;
	mov.b32 	%r503, 0;
	mov.f64 	%fd409, %fd2;
	mov.u32 	%r505, %r193;
	mov.u32 	%r506, %r1;
	mov.u32 	%r519, %r503;
	mov.u32 	%r508, %r193;
	mov.u32 	%r509, %r1;
$L__BB0_11:
	setp.lt.s32 	%p122, %r18, 0;
	setp.eq.s32 	%p123, %r19, 1062207488;
	mad.lo.s32 	%r372, %r508, %r183, %r509;
	mul.wide.s32 	%rd18, %r372, 2;
	add.s64 	%rd19, %rd1, %rd18;
	ld.global.u16 	%rs8, [%rd19];
	cvt.rn.f64.s16 	%fd261, %rs8;
	setp.lt.f64 	%p125, %fd409, %fd261;
	selp.b32 	%r506, %r509, %r506, %p125;
	selp.b32 	%r505, %r508, %r505, %p125;
	selp.f64 	%fd409, %fd261, %fd409, %p125;
	sub.f64 	%fd262, %fd261, %fd2;
	sub.s32 	%r373, %r509, %r1;
	cvt.rn.f64.s32 	%fd263, %r373;
	{
	.reg .b32 %temp; 
	mov.b64 	{%temp, %r374}, %fd263;
	}
	abs.f64 	%fd264, %fd263;
	{ // callseq 20, 0
	.param .b64 param0;
	st.param.f64 	[param0], %fd264;
	.param .b64 retval0;
	call.uni (retval0), 
	__internal_accurate_pow, 
	(
	param0
	);
	ld.param.f64 	%fd265, [retval0];
	} // callseq 20
	setp.lt.s32 	%p126, %r374, 0;
	neg.f64 	%fd267, %fd265;
	selp.f64 	%fd268, %fd267, %fd265, %p123;
	selp.f64 	%fd269, %fd268, %fd265, %p126;
	setp.eq.s32 	%p127, %r373, 0;
	selp.b32 	%r375, %r374, 0, %p123;
	or.b32  	%r376, %r375, 2146435072;
	selp.b32 	%r377, %r376, %r375, %p122;
	mov.b32 	%r378, 0;
	mov.b64 	%fd270, {%r378, %r377};
	selp.f64 	%fd271, %fd270, %fd269, %p127;
	setp.eq.s32 	%p128, %r373, 1;
	selp.f64 	%fd272, 0d3FF0000000000000, %fd271, %p128;
	sub.s32 	%r379, %r508, %r193;
	cvt.rn.f64.s32 	%fd273, %r379;
	{
	.reg .b32 %temp; 
	mov.b64 	{%temp, %r380}, %fd273;
	}
	abs.f64 	%fd274, %fd273;
	{ // callseq 21, 0
	.param .b64 param0;
	st.param.f64 	[param0], %fd274;
	.param .b64 retval0;
	call.uni (retval0), 
	__internal_accurate_pow, 
	(
	param0
	);
	ld.param.f64 	%fd275, [retval0];
	} // callseq 21
	setp.lt.s32 	%p129, %r380, 0;
	neg.f64 	%fd277, %fd275;
	selp.f64 	%fd278, %fd277, %fd275, %p123;
	selp.f64 	%fd279, %fd278, %fd275, %p129;
	setp.eq.s32 	%p130, %r379, 0;
	selp.b32 	%r381, %r380, 0, %p123;
	or.b32  	%r382, %r381, 2146435072;
	selp.b32 	%r383, %r382, %r381, %p122;
	mov.b64 	%fd280, {%r378, %r383};
	selp.f64 	%fd281, %fd280, %fd279, %p130;
	setp.eq.s32 	%p131, %r379, 1;
	selp.f64 	%fd282, 0d3FF0000000000000, %fd281, %p131;
	add.f64 	%fd283, %fd272, %fd282;
	sqrt.rn.f64 	%fd284, %fd283;
	div.rn.f64 	%fd285, %fd262, %fd284;
	sub.s32 	%r384, %r506, %r1;
	cvt.rn.f64.s32 	%fd286, %r384;
	{
	.reg .b32 %temp; 
	mov.b64 	{%temp, %r385}, %fd286;
	}
	abs.f64 	%fd287, %fd286;
	{ // callseq 22, 0
	.param .b64 param0;
	st.param.f64 	[param0], %fd287;
	.param .b64 retval0;
	call.uni (retval0), 
	__internal_accurate_pow, 
	(
	param0
	);
	ld.param.f64 	%fd288, [retval0];
	} // callseq 22
	setp.lt.s32 	%p132, %r385, 0;
	neg.f64 	%fd290, %fd288;
	selp.f64 	%fd291, %fd290, %fd288, %p123;
	selp.f64 	%fd292, %fd291, %fd288, %p132;
	setp.eq.s32 	%p133, %r384, 0;
	selp.b32 	%r386, %r385, 0, %p123;
	or.b32  	%r387, %r386, 2146435072;
	selp.b32 	%r388, %r387, %r386, %p122;
	mov.b64 	%fd293, {%r378, %r388};
	selp.f64 	%fd294, %fd293, %fd292, %p133;
	setp.eq.s32 	%p134, %r384, 1;
	selp.f64 	%fd295, 0d3FF0000000000000, %fd294, %p134;
	sub.s32 	%r389, %r505, %r193;
	cvt.rn.f64.s32 	%fd296, %r389;
	{
	.reg .b32 %temp; 
	mov.b64 	{%temp, %r390}, %fd296;
	}
	abs.f64 	%fd297, %fd296;
	{ // callseq 23, 0
	.param .b64 param0;
	st.param.f64 	[param0], %fd297;
	.param .b64 retval0;
	call.uni (retval0), 
	__internal_accurate_pow, 
	(
	param0
	);
	ld.param.f64 	%fd298, [retval0];
	} // callseq 23
	setp.lt.s32 	%p135, %r390, 0;
	neg.f64 	%fd300, %fd298;
	selp.f64 	%fd301, %fd300, %fd298, %p123;
	selp.f64 	%fd302, %fd301, %fd298, %p135;
	setp.eq.s32 	%p136, %r389, 0;
	selp.b32 	%r391, %r390, 0, %p123;
	or.b32  	%r392, %r391, 2146435072;
	selp.b32 	%r393, %r392, %r391, %p122;
	mov.b64 	%fd303, {%r378, %r393};
	selp.f64 	%fd304, %fd303, %fd302, %p136;
	setp.eq.s32 	%p137, %r389, 1;
	selp.f64 	%fd305, 0d3FF0000000000000, %fd304, %p137;
	add.f64 	%fd306, %fd295, %fd305;
	sqrt.rn.f64 	%fd307, %fd306;
	fma.rn.f64 	%fd308, %fd285, %fd307, %fd2;
	setp.le.f64 	%p138, %fd409, %fd308;
	selp.u32 	%r394, 1, 0, %p138;
	add.s32 	%r519, %r519, %r394;
	setp.lt.s32 	%p139, %r504, 0;
	setp.gt.s32 	%p140, %r106, -1;
	selp.b32 	%r395, 1, -1, %p140;
	selp.b32 	%r396, 0, %r395, %p139;
	add.s32 	%r508, %r396, %r508;
	selp.b32 	%r397, 0, %r17, %p139;
	sub.s32 	%r398, %r107, %r397;
	shl.b32 	%r399, %r398, 1;
	add.s32 	%r504, %r399, %r504;
	add.s32 	%r509, %r509, %r21;
	add.s32 	%r122, %r503, 1;
	setp.eq.s32 	%p141, %r503, %r17;
	mov.u32 	%r503, %r122;
	@%p141 bra 	$L__BB0_24;
	bra.uni 	$L__BB0_11;
$L__BB0_12:
	shl.b32 	%r205, %r33, 1;
	sub.s32 	%r477, %r205, %r9;
	mov.b32 	%r476, 0;
	mov.f64 	%fd406, %fd1;
	mov.u32 	%r478, %r193;
	mov.u32 	%r479, %r1;
	mov.u32 	%r483, %r476;
	mov.u32 	%r481, %r193;
	mov.u32 	%r482, %r1;
$L__BB0_13:
	setp.lt.s32 	%p6, %r10, 0;
	setp.eq.s32 	%p7, %r11, 1062207488;
	mad.lo.s32 	%r206, %r481, %r183, %r482;
	mul.wide.s32 	%rd6, %r206, 2;
	add.s64 	%rd7, %rd1, %rd6;
	ld.global.u16 	%rs2, [%rd7];
	cvt.rn.f64.s16 	%fd20, %rs2;
	setp.lt.f64 	%p9, %fd406, %fd20;
	selp.b32 	%r479, %r482, %r479, %p9;
	selp.b32 	%r478, %r481, %r478, %p9;
	selp.f64 	%fd406, %fd20, %fd406, %p9;
	sub.f64 	%fd21, %fd20, %fd1;
	sub.s32 	%r207, %r482, %r1;
	cvt.rn.f64.s32 	%fd22, %r207;
	{
	.reg .b32 %temp; 
	mov.b64 	{%temp, %r208}, %fd22;
	}
	abs.f64 	%fd23, %fd22;
	{ // callseq 0, 0
	.param .b64 param0;
	st.param.f64 	[param0], %fd23;
	.param .b64 retval0;
	call.uni (retval0), 
	__internal_accurate_pow, 
	(
	param0
	);
	ld.param.f64 	%fd24, [retval0];
	} // callseq 0
	setp.lt.s32 	%p10, %r208, 0;
	neg.f64 	%fd26, %fd24;
	selp.f64 	%fd27, %fd26, %fd24, %p7;
	selp.f64 	%fd28, %fd27, %fd24, %p10;
	setp.eq.s32 	%p11, %r207, 0;
	selp.b32 	%r209, %r208, 0, %p7;
	or.b32  	%r210, %r209, 2146435072;
	selp.b32 	%r211, %r210, %r209, %p6;
	mov.b32 	%r212, 0;
	mov.b64 	%fd29, {%r212, %r211};
	selp.f64 	%fd30, %fd29, %fd28, %p11;
	setp.eq.s32 	%p12, %r207, 1;
	selp.f64 	%fd31, 0d3FF0000000000000, %fd30, %p12;
	sub.s32 	%r213, %r481, %r193;
	cvt.rn.f64.s32 	%fd32, %r213;
	{
	.reg .b32 %temp; 
	mov.b64 	{%temp, %r214}, %fd32;
	}
	abs.f64 	%fd33, %fd32;
	{ // callseq 1, 0
	.param .b64 param0;
	st.param.f64 	[param0], %fd33;
	.param .b64 retval0;
	call.uni (retval0), 
	__internal_accurate_pow, 
	(
	param0
	);
	ld.param.f64 	%fd34, [retval0];
	} // callseq 1
	setp.lt.s32 	%p13, %r214, 0;
	neg.f64 	%fd36, %fd34;
	selp.f64 	%fd37, %fd36, %fd34, %p7;
	selp.f64 	%fd38, %fd37, %fd34, %p13;
	setp.eq.s32 	%p14, %r213, 0;
	selp.b32 	%r215, %r214, 0, %p7;
	or.b32  	%r216, %r215, 2146435072;
	selp.b32 	%r217, %r216, %r215, %p6;
	mov.b64 	%fd39, {%r212, %r217};
	selp.f64 	%fd40, %fd39, %fd38, %p14;
	setp.eq.s32 	%p15, %r213, 1;
	selp.f64 	%fd41, 0d3FF0000000000000, %fd40, %p15;
	add.f64 	%fd42, %fd31, %fd41;
	sqrt.rn.f64 	%fd43, %fd42;
	div.rn.f64 	%fd44, %fd21, %fd43;
	sub.s32 	%r218, %r479, %r1;
	cvt.rn.f64.s32 	%fd45, %r218;
	{
	.reg .b32 %temp; 
	mov.b64 	{%temp, %r219}, %fd45;
	}
	abs.f64 	%fd46, %fd45;
	{ // callseq 2, 0
	.param .b64 param0;
	st.param.f64 	[param0], %fd46;
	.param .b64 retval0;
	call.uni (retval0), 
	__internal_accurate_pow, 
	(
	param0
	);
	ld.param.f64 	%fd47, [retval0];
	} // callseq 2
	setp.lt.s32 	%p16, %r219, 0;
	neg.f64 	%fd49, %fd47;
	selp.f64 	%fd50, %fd49, %fd47, %p7;
	selp.f64 	%fd51, %fd50, %fd47, %p16;
	setp.eq.s32 	%p17, %r218, 0;
	selp.b32 	%r220, %r219, 0, %p7;
	or.b32  	%r221, %r220, 2146435072;
	selp.b32 	%r222, %r221, %r220, %p6;
	mov.b64 	%fd52, {%r212, %r222};
	selp.f64 	%fd53, %fd52, %fd51, %p17;
	setp.eq.s32 	%p18, %r218, 1;
	selp.f64 	%fd54, 0d3FF0000000000000, %fd53, %p18;
	sub.s32 	%r223, %r478, %r193;
	cvt.rn.f64.s32 	%fd55, %r223;
	{
	.reg .b32 %temp; 
	mov.b64 	{%temp, %r224}, %fd55;
	}
	abs.f64 	%fd56, %fd55;
	{ // callseq 3, 0
	.param .b64 param0;
	st.param.f64 	[param0], %fd56;
	.param .b64 retval0;
	call.uni (retval0), 
	__internal_accurate_pow, 
	(
	param0
	);
	ld.param.f64 	%fd57, [retval0];
	} // callseq 3
	setp.lt.s32 	%p19, %r224, 0;
	neg.f64 	%fd59, %fd57;
	selp.f64 	%fd60, %fd59, %fd57, %p7;
	selp.f64 	%fd61, %fd60, %fd57, %p19;
	setp.eq.s32 	%p20, %r223, 0;
	selp.b32 	%r225, %r224, 0, %p7;
	or.b32  	%r226, %r225, 2146435072;
	selp.b32 	%r227, %r226, %r225, %p6;
	mov.b64 	%fd62, {%r212, %r227};
	selp.f64 	%fd63, %fd62, %fd61, %p20;
	setp.eq.s32 	%p21, %r223, 1;
	selp.f64 	%fd64, 0d3FF0000000000000, %fd63, %p21;
	add.f64 	%fd65, %fd54, %fd64;
	sqrt.rn.f64 	%fd66, %fd65;
	fma.rn.f64 	%fd67, %fd44, %fd66, %fd1;
	setp.le.f64 	%p22, %fd406, %fd67;
	selp.u32 	%r228, 1, 0, %p22;
	add.s32 	%r483, %r483, %r228;
	setp.lt.s32 	%p23, %r477, 0;
	setp.gt.s32 	%p24, %r32, -1;
	selp.b32 	%r229, 1, -1, %p24;
	selp.b32 	%r230, 0, %r229, %p23;
	add.s32 	%r482, %r230, %r482;
	selp.b32 	%r231, 0, %r9, %p23;
	sub.s32 	%r232, %r33, %r231;
	shl.b32 	%r233, %r232, 1;
	add.s32 	%r477, %r233, %r477;
	sub.s32 	%r234, %r5, %r193;
	setp.lt.s32 	%p25, %r234, 1;
	selp.b32 	%r235, -1, 1, %p25;
	add.s32 	%r481, %r481, %r235;
	add.s32 	%r63, %r476, 1;
	setp.ne.s32 	%p26, %r476, %r9;
	mov.u32 	%r476, %r63;
	@%p26 bra 	$L__BB0_13;
$L__BB0_14:
	add.s32 	%r65, %r483, %r535;
	setp.le.s32 	%p48, %r33, %r12;
	@%p48 bra 	$L__BB0_17;
	shl.b32 	%r303, %r12, 1;
	sub.s32 	%r485, %r303, %r33;
	mov.b32 	%r484, 0;
	mov.f64 	%fd407, %fd1;
	mov.u32 	%r486, %r193;
	mov.u32 	%r487, %r1;
	mov.u32 	%r498, %r484;
	mov.u32 	%r489, %r193;
	mov.u32 	%r490, %r1;
$L__BB0_16:
	setp.lt.s32 	%p71, %r10, 0;
	setp.eq.s32 	%p72, %r11, 1062207488;
	mad.lo.s32 	%r304, %r489, %r183, %r490;
	mul.wide.s32 	%rd12, %r304, 2;
	add.s64 	%rd13, %rd1, %rd12;
	ld.global.u16 	%rs5, [%rd13];
	cvt.rn.f64.s16 	%fd164, %rs5;
	setp.lt.f64 	%p74, %fd407, %fd164;
	selp.b32 	%r487, %r490, %r487, %p74;
	selp.b32 	%r486, %r489, %r486, %p74;
	selp.f64 	%fd407, %fd164, %fd407, %p74;
	sub.f64 	%fd165, %fd164, %fd1;
	sub.s32 	%r305, %r490, %r1;
	cvt.rn.f64.s32 	%fd166, %r305;
	{
	.reg .b32 %temp; 
	mov.b64 	{%temp, %r306}, %fd166;
	}
	abs.f64 	%fd167, %fd166;
	{ // callseq 12, 0
	.param .b64 param0;
	st.param.f64 	[param0], %fd167;
	.param .b64 retval0;
	call.uni (retval0), 
	__internal_accurate_pow, 
	(
	param0
	);
	ld.param.f64 	%fd168, [retval0];
	} // callseq 12
	setp.lt.s32 	%p75, %r306, 0;
	neg.f64 	%fd170, %fd168;
	selp.f64 	%fd171, %fd170, %fd168, %p72;
	selp.f64 	%fd172, %fd171, %fd168, %p75;
	setp.eq.s32 	%p76, %r305, 0;
	selp.b32 	%r307, %r306, 0, %p72;
	or.b32  	%r308, %r307, 2146435072;
	selp.b32 	%r309, %r308, %r307, %p71;
	mov.b32 	%r310, 0;
	mov.b64 	%fd173, {%r310, %r309};
	selp.f64 	%fd174, %fd173, %fd172, %p76;
	setp.eq.s32 	%p77, %r305, 1;
	selp.f64 	%fd175, 0d3FF0000000000000, %fd174, %p77;
	sub.s32 	%r311, %r489, %r193;
	cvt.rn.f64.s32 	%fd176, %r311;
	{
	.reg .b32 %temp; 
	mov.b64 	{%temp, %r312}, %fd176;
	}
	abs.f64 	%fd177, %fd176;
	{ // callseq 13, 0
	.param .b64 param0;
	st.param.f64 	[param0], %fd177;
	.param .b64 retval0;
	call.uni (retval0), 
	__internal_accurate_pow, 
	(
	param0
	);
	ld.param.f64 	%fd178, [retval0];
	} // callseq 13
	setp.lt.s32 	%p78, %r312, 0;
	neg.f64 	%fd180, %fd178;
	selp.f64 	%fd181, %fd180, %fd178, %p72;
	selp.f64 	%fd182, %fd181, %fd178, %p78;
	setp.eq.s32 	%p79, %r311, 0;
	selp.b32 	%r313, %r312, 0, %p72;
	or.b32  	%r314, %r313, 2146435072;
	selp.b32 	%r315, %r314, %r313, %p71;
	mov.b64 	%fd183, {%r310, %r315};
	selp.f64 	%fd184, %fd183, %fd182, %p79;
	setp.eq.s32 	%p80, %r311, 1;
	selp.f64 	%fd185, 0d3FF0000000000000, %fd184, %p80;
	add.f64 	%fd186, %fd175, %fd185;
	sqrt.rn.f64 	%fd187, %fd186;
	div.rn.f64 	%fd188, %fd165, %fd187;
	sub.s32 	%r316, %r487, %r1;
	cvt.rn.f64.s32 	%fd189, %r316;
	{
	.reg .b32 %temp; 
	mov.b64 	{%temp, %r317}, %fd189;
	}
	abs.f64 	%fd190, %fd189;
	{ // callseq 14, 0
	.param .b64 param0;
	st.param.f64 	[param0], %fd190;
	.param .b64 retval0;
	call.uni (retval0), 
	__internal_accurate_pow, 
	(
	param0
	);
	ld.param.f64 	%fd191, [retval0];
	} // callseq 14
	setp.lt.s32 	%p81, %r317, 0;
	neg.f64 	%fd193, %fd191;
	selp.f64 	%fd194, %fd193, %fd191, %p72;
	selp.f64 	%fd195, %fd194, %fd191, %p81;
	setp.eq.s32 	%p82, %r316, 0;
	selp.b32 	%r318, %r317, 0, %p72;
	or.b32  	%r319, %r318, 2146435072;
	selp.b32 	%r320, %r319, %r318, %p71;
	mov.b64 	%fd196, {%r310, %r320};
	selp.f64 	%fd197, %fd196, %fd195, %p82;
	setp.eq.s32 	%p83, %r316, 1;
	selp.f64 	%fd198, 0d3FF0000000000000, %fd197, %p83;
	sub.s32 	%r321, %r486, %r193;
	cvt.rn.f64.s32 	%fd199, %r321;
	{
	.reg .b32 %temp; 
	mov.b64 	{%temp, %r322}, %fd199;
	}
	abs.f64 	%fd200, %fd199;
	{ // callseq 15, 0
	.param .b64 param0;
	st.param.f64 	[param0], %fd200;
	.param .b64 retval0;
	call.uni (retval0), 
	__internal_accurate_pow, 
	(
	param0
	);
	ld.param.f64 	%fd201, [retval0];
	} // callseq 15
	setp.lt.s32 	%p84, %r322, 0;
	neg.f64 	%fd203, %fd201;
	selp.f64 	%fd204, %fd203, %fd201, %p72;
	selp.f64 	%fd205, %fd204, %fd201, %p84;
	setp.eq.s32 	%p85, %r321, 0;
	selp.b32 	%r323, %r322, 0, %p72;
	or.b32  	%r324, %r323, 2146435072;
	selp.b32 	%r325, %r324, %r323, %p71;
	mov.b64 	%fd206, {%r310, %r325};
	selp.f64 	%fd207, %fd206, %fd205, %p85;
	setp.eq.s32 	%p86, %r321, 1;
	selp.f64 	%fd208, 0d3FF0000000000000, %fd207, %p86;
	add.f64 	%fd209, %fd198, %fd208;
	sqrt.rn.f64 	%fd210, %fd209;
	fma.rn.f64 	%fd211, %fd188, %fd210, %fd1;
	setp.le.f64 	%p87, %fd407, %fd211;
	selp.u32 	%r326, 1, 0, %p87;
	add.s32 	%r498, %r498, %r326;
	setp.lt.s32 	%p88, %r485, 0;
	sub.s32 	%r327, %r6, %r193;
	setp.gt.s32 	%p89, %r327, -1;
	selp.b32 	%r328, 1, -1, %p89;
	selp.b32 	%r329, 0, %r328, %p88;
	add.s32 	%r489, %r329, %r489;
	selp.b32 	%r330, 0, %r33, %p88;
	sub.s32 	%r331, %r12, %r330;
	shl.b32 	%r332, %r331, 1;
	add.s32 	%r485, %r332, %r485;
	sub.s32 	%r333, %r29, %r1;
	setp.lt.s32 	%p90, %r333, 1;
	selp.b32 	%r334, -1, 1, %p90;
	add.s32 	%r490, %r490, %r334;
	add.s32 	%r80, %r484, 1;
	setp.eq.s32 	%p91, %r484, %r31;
	mov.u32 	%r484, %r80;
	@%p91 bra 	$L__BB0_20;
	bra.uni 	$L__BB0_16;
$L__BB0_17:
	setp.lt.s32 	%p49, %r12, 0;
	mov.b32 	%r498, 0;
	@%p49 bra 	$L__BB0_20;
	shl.b32 	%r270, %r33, 1;
	sub.s32 	%r492, %r270, %r12;
	mov.b32 	%r491, 0;
	mov.f64 	%fd408, %fd1;
	mov.u32 	%r493, %r193;
	mov.u32 	%r494, %r1;
	mov.u32 	%r498, %r491;
	mov.u32 	%r496, %r193;
	mov.u32 	%r497, %r1;
$L__BB0_19:
	setp.lt.s32 	%p50, %r10, 0;
	setp.eq.s32 	%p51, %r11, 1062207488;
	mad.lo.s32 	%r271, %r496, %r183, %r497;
	mul.wide.s32 	%rd10, %r271, 2;
	add.s64 	%rd11, %rd1, %rd10;
	ld.global.u16 	%rs4, [%rd11];
	cvt.rn.f64.s16 	%fd116, %rs4;
	setp.lt.f64 	%p53, %fd408, %fd116;
	selp.b32 	%r494, %r497, %r494, %p53;
	selp.b32 	%r493, %r496, %r493, %p53;
	selp.f64 	%fd408, %fd116, %fd408, %p53;
	sub.f64 	%fd117, %fd116, %fd1;
	sub.s32 	%r272, %r497, %r1;
	cvt.rn.f64.s32 	%fd118, %r272;
	{
	.reg .b32 %temp; 
	mov.b64 	{%temp, %r273}, %fd118;
	}
	abs.f64 	%fd119, %fd118;
	{ // callseq 8, 0
	.param .b64 param0;
	st.param.f64 	[param0], %fd119;
	.param .b64 retval0;
	call.uni (retval0), 
	__internal_accurate_pow, 
	(
	param0
	);
	ld.param.f64 	%fd120, [retval0];
	} // callseq 8
	setp.lt.s32 	%p54, %r273, 0;
	neg.f64 	%fd122, %fd120;
	selp.f64 	%fd123, %fd122, %fd120, %p51;
	selp.f64 	%fd124, %fd123, %fd120, %p54;
	setp.eq.s32 	%p55, %r272, 0;
	selp.b32 	%r274, %r273, 0, %p51;
	or.b32  	%r275, %r274, 2146435072;
	selp.b32 	%r276, %r275, %r274, %p50;
	mov.b32 	%r277, 0;
	mov.b64 	%fd125, {%r277, %r276};
	selp.f64 	%fd126, %fd125, %fd124, %p55;
	setp.eq.s32 	%p56, %r272, 1;
	selp.f64 	%fd127, 0d3FF0000000000000, %fd126, %p56;
	sub.s32 	%r278, %r496, %r193;
	cvt.rn.f64.s32 	%fd128, %r278;
	{
	.reg .b32 %temp; 
	mov.b64 	{%temp, %r279}, %fd128;
	}
	abs.f64 	%fd129, %fd128;
	{ // callseq 9, 0
	.param .b64 param0;
	st.param.f64 	[param0], %fd129;
	.param .b64 retval0;
	call.uni (retval0), 
	__internal_accurate_pow, 
	(
	param0
	);
	ld.param.f64 	%fd130, [retval0];
	} // callseq 9
	setp.lt.s32 	%p57, %r279, 0;
	neg.f64 	%fd132, %fd130;
	selp.f64 	%fd133, %fd132, %fd130, %p51;
	selp.f64 	%fd134, %fd133, %fd130, %p57;
	setp.eq.s32 	%p58, %r278, 0;
	selp.b32 	%r280, %r279, 0, %p51;
	or.b32  	%r281, %r280, 2146435072;
	selp.b32 	%r282, %r281, %r280, %p50;
	mov.b64 	%fd135, {%r277, %r282};
	selp.f64 	%fd136, %fd135, %fd134, %p58;
	setp.eq.s32 	%p59, %r278, 1;
	selp.f64 	%fd137, 0d3FF0000000000000, %fd136, %p59;
	add.f64 	%fd138, %fd127, %fd137;
	sqrt.rn.f64 	%fd139, %fd138;
	div.rn.f64 	%fd140, %fd117, %fd139;
	sub.s32 	%r283, %r494, %r1;
	cvt.rn.f64.s32 	%fd141, %r283;
	{
	.reg .b32 %temp; 
	mov.b64 	{%temp, %r284}, %fd141;
	}
	abs.f64 	%fd142, %fd141;
	{ // callseq 10, 0
	.param .b64 param0;
	st.param.f64 	[param0], %fd142;
	.param .b64 retval0;
	call.uni (retval0), 
	__internal_accurate_pow, 
	(
	param0
	);
	ld.param.f64 	%fd143, [retval0];
	} // callseq 10
	setp.lt.s32 	%p60, %r284, 0;
	neg.f64 	%fd145, %fd143;
	selp.f64 	%fd146, %fd145, %fd143, %p51;
	selp.f64 	%fd147, %fd146, %fd143, %p60;
	setp.eq.s32 	%p61, %r283, 0;
	selp.b32 	%r285, %r284, 0, %p51;
	or.b32  	%r286, %r285, 2146435072;
	selp.b32 	%r287, %r286, %r285, %p50;
	mov.b64 	%fd148, {%r277, %r287};
	selp.f64 	%fd149, %fd148, %fd147, %p61;
	setp.eq.s32 	%p62, %r283, 1;
	selp.f64 	%fd150, 0d3FF0000000000000, %fd149, %p62;
	sub.s32 	%r288, %r493, %r193;
	cvt.rn.f64.s32 	%fd151, %r288;
	{
	.reg .b32 %temp; 
	mov.b64 	{%temp, %r289}, %fd151;
	}
	abs.f64 	%fd152, %fd151;
	{ // callseq 11, 0
	.param .b64 param0;
	st.param.f64 	[param0], %fd152;
	.param .b64 retval0;
	call.uni (retval0), 
	__internal_accurate_pow, 
	(
	param0
	);
	ld.param.f64 	%fd153, [retval0];
	} // callseq 11
	setp.lt.s32 	%p63, %r289, 0;
	neg.f64 	%fd155, %fd153;
	selp.f64 	%fd156, %fd155, %fd153, %p51;
	selp.f64 	%fd157, %fd156, %fd153, %p63;
	setp.eq.s32 	%p64, %r288, 0;
	selp.b32 	%r290, %r289, 0, %p51;
	or.b32  	%r291, %r290, 2146435072;
	selp.b32 	%r292, %r291, %r290, %p50;
	mov.b64 	%fd158, {%r277, %r292};
	selp.f64 	%fd159, %fd158, %fd157, %p64;
	setp.eq.s32 	%p65, %r288, 1;
	selp.f64 	%fd160, 0d3FF0000000000000, %fd159, %p65;
	add.f64 	%fd161, %fd150, %fd160;
	sqrt.rn.f64 	%fd162, %fd161;
	fma.rn.f64 	%fd163, %fd140, %fd162, %fd1;
	setp.le.f64 	%p66, %fd408, %fd163;
	selp.u32 	%r293, 1, 0, %p66;
	add.s32 	%r498, %r498, %r293;
	setp.lt.s32 	%p67, %r492, 0;
	sub.s32 	%r294, %r29, %r1;
	setp.gt.s32 	%p68, %r294, -1;
	selp.b32 	%r295, 1, -1, %p68;
	selp.b32 	%r296, 0, %r295, %p67;
	add.s32 	%r497, %r296, %r497;
	selp.b32 	%r297, 0, %r12, %p67;
	sub.s32 	%r298, %r33, %r297;
	shl.b32 	%r299, %r298, 1;
	add.s32 	%r492, %r299, %r492;
	sub.s32 	%r300, %r6, %r193;
	setp.lt.s32 	%p69, %r300, 1;
	selp.b32 	%r301, -1, 1, %p69;
	add.s32 	%r496, %r496, %r301;
	add.s32 	%r95, %r491, 1;
	setp.ne.s32 	%p70, %r491, %r12;
	mov.u32 	%r491, %r95;
	@%p70 bra 	$L__BB0_19;
$L__BB0_20:
	add.s32 	%r535, %r65, %r498;
	add.s32 	%r467, %r29, 1;
	add.s32 	%r466, %r466, -1;
	add.s32 	%r465, %r465, 1;
	setp.eq.s32 	%p92, %r29, %r4;
	@%p92 bra 	$L__BB0_6;
	bra.uni 	$L__BB0_3;
$L__BB0_21:
	setp.lt.s32 	%p99, %r106, 1;
	selp.b32 	%r123, -1, 1, %p99;
	setp.lt.s32 	%p100, %r107, 0;
	mov.b32 	%r519, 0;
	@%p100 bra 	$L__BB0_24;
	neg.s32 	%r512, %r105;
	mul.lo.s32 	%r125, %r183, %r123;
	shl.b32 	%r340, %r17, 1;
	sub.s32 	%r513, %r340, %r107;
	mov.b32 	%r510, 0;
	mov.u32 	%r511, %r7;
	mov.f64 	%fd410, %fd2;
	mov.u32 	%r514, %r193;
	mov.u32 	%r515, %r1;
	mov.u32 	%r519, %r510;
	mov.u32 	%r517, %r193;
	mov.u32 	%r518, %r1;
$L__BB0_23:
	setp.lt.s32 	%p101, %r18, 0;
	setp.eq.s32 	%p102, %r19, 1062207488;
	add.s32 	%r341, %r511, %r518;
	mul.wide.s32 	%rd16, %r341, 2;
	add.s64 	%rd17, %rd1, %rd16;
	ld.global.u16 	%rs7, [%rd17];
	cvt.rn.f64.s16 	%fd213, %rs7;
	setp.lt.f64 	%p104, %fd410, %fd213;
	selp.b32 	%r515, %r518, %r515, %p104;
	selp.b32 	%r514, %r517, %r514, %p104;
	selp.f64 	%fd410, %fd213, %fd410, %p104;
	sub.f64 	%fd214, %fd213, %fd2;
	sub.s32 	%r342, %r518, %r1;
	cvt.rn.f64.s32 	%fd215, %r342;
	{
	.reg .b32 %temp; 
	mov.b64 	{%temp, %r343}, %fd215;
	}
	abs.f64 	%fd216, %fd215;
	{ // callseq 16, 0
	.param .b64 param0;
	st.param.f64 	[param0], %fd216;
	.param .b64 retval0;
	call.uni (retval0), 
	__internal_accurate_pow, 
	(
	param0
	);
	ld.param.f64 	%fd217, [retval0];
	} // callseq 16
	setp.lt.s32 	%p105, %r343, 0;
	neg.f64 	%fd219, %fd217;
	selp.f64 	%fd220, %fd219, %fd217, %p102;
	selp.f64 	%fd221, %fd220, %fd217, %p105;
	setp.eq.s32 	%p106, %r342, 0;
	selp.b32 	%r344, %r343, 0, %p102;
	or.b32  	%r345, %r344, 2146435072;
	selp.b32 	%r346, %r345, %r344, %p101;
	mov.b32 	%r347, 0;
	mov.b64 	%fd222, {%r347, %r346};
	selp.f64 	%fd223, %fd222, %fd221, %p106;
	setp.eq.s32 	%p107, %r342, 1;
	selp.f64 	%fd224, 0d3FF0000000000000, %fd223, %p107;
	cvt.rn.f64.s32 	%fd225, %r510;
	{
	.reg .b32 %temp; 
	mov.b64 	{%temp, %r348}, %fd225;
	}
	abs.f64 	%fd226, %fd225;
	{ // callseq 17, 0
	.param .b64 param0;
	st.param.f64 	[param0], %fd226;
	.param .b64 retval0;
	call.uni (retval0), 
	__internal_accurate_pow, 
	(
	param0
	);
	ld.param.f64 	%fd227, [retval0];
	} // callseq 17
	setp.lt.s32 	%p108, %r348, 0;
	neg.f64 	%fd229, %fd227;
	selp.f64 	%fd230, %fd229, %fd227, %p102;
	selp.f64 	%fd231, %fd230, %fd227, %p108;
	setp.eq.s32 	%p109, %r510, 0;
	selp.b32 	%r349, %r348, 0, %p102;
	or.b32  	%r350, %r349, 2146435072;
	selp.b32 	%r351, %r350, %r349, %p101;
	mov.b64 	%fd232, {%r347, %r351};
	selp.f64 	%fd233, %fd232, %fd231, %p109;
	setp.eq.s32 	%p110, %r510, 1;
	selp.f64 	%fd234, 0d3FF0000000000000, %fd233, %p110;
	add.f64 	%fd235, %fd224, %fd234;
	sqrt.rn.f64 	%fd236, %fd235;
	div.rn.f64 	%fd237, %fd214, %fd236;
	sub.s32 	%r352, %r515, %r1;
	cvt.rn.f64.s32 	%fd238, %r352;
	{
	.reg .b32 %temp; 
	mov.b64 	{%temp, %r353}, %fd238;
	}
	abs.f64 	%fd239, %fd238;
	{ // callseq 18, 0
	.param .b64 param0;
	st.param.f64 	[param0], %fd239;
	.param .b64 retval0;
	call.uni (retval0), 
	__internal_accurate_pow, 
	(
	param0
	);
	ld.param.f64 	%fd240, [retval0];
	} // callseq 18
	setp.lt.s32 	%p111, %r353, 0;
	neg.f64 	%fd242, %fd240;
	selp.f64 	%fd243, %fd242, %fd240, %p102;
	selp.f64 	%fd244, %fd243, %fd240, %p111;
	setp.eq.s32 	%p112, %r352, 0;
	selp.b32 	%r354, %r353, 0, %p102;
	or.b32  	%r355, %r354, 2146435072;
	selp.b32 	%r356, %r355, %r354, %p101;
	mov.b64 	%fd245, {%r347, %r356};
	selp.f64 	%fd246, %fd245, %fd244, %p112;
	setp.eq.s32 	%p113, %r352, 1;
	selp.f64 	%fd247, 0d3FF0000000000000, %fd246, %p113;
	sub.s32 	%r357, %r514, %r193;
	cvt.rn.f64.s32 	%fd248, %r357;
	{
	.reg .b32 %temp; 
	mov.b64 	{%temp, %r358}, %fd248;
	}
	abs.f64 	%fd249, %fd248;
	{ // callseq 19, 0
	.param .b64 param0;
	st.param.f64 	[param0], %fd249;
	.param .b64 retval0;
	call.uni (retval0), 
	__internal_accurate_pow, 
	(
	param0
	);
	ld.param.f64 	%fd250, [retval0];
	} // callseq 19
	setp.lt.s32 	%p114, %r358, 0;
	neg.f64 	%fd252, %fd250;
	selp.f64 	%fd253, %fd252, %fd250, %p102;
	selp.f64 	%fd254, %fd253, %fd250, %p114;
	setp.eq.s32 	%p115, %r357, 0;
	selp.b32 	%r359, %r358, 0, %p102;
	or.b32  	%r360, %r359, 2146435072;
	selp.b32 	%r361, %r360, %r359, %p101;
	mov.b64 	%fd255, {%r347, %r361};
	selp.f64 	%fd256, %fd255, %fd254, %p115;
	setp.eq.s32 	%p116, %r357, 1;
	selp.f64 	%fd257, 0d3FF0000000000000, %fd256, %p116;
	add.f64 	%fd258, %fd247, %fd257;
	sqrt.rn.f64 	%fd259, %fd258;
	fma.rn.f64 	%fd260, %fd237, %fd259, %fd2;
	setp.le.f64 	%p117, %fd410, %fd260;
	selp.u32 	%r362, 1, 0, %p117;
	add.s32 	%r519, %r519, %r362;
	setp.lt.s32 	%p118, %r513, 0;
	selp.b32 	%r363, 0, %r20, %p118;
	add.s32 	%r518, %r363, %r518;
	selp.b32 	%r364, 0, %r107, %p118;
	sub.s32 	%r365, %r17, %r364;
	shl.b32 	%r366, %r365, 1;
	add.s32 	%r513, %r366, %r513;
	sub.s32 	%r367, %r501, %r193;
	setp.lt.s32 	%p119, %r367, 1;
	selp.b32 	%r368, -1, 1, %p119;
	add.s32 	%r517, %r517, %r368;
	add.s32 	%r512, %r512, 1;
	add.s32 	%r511, %r511, %r125;
	add.s32 	%r510, %r510, %r368;
	setp.ne.s32 	%p120, %r512, 1;
	@%p120 bra 	$L__BB0_23;
$L__BB0_24:
	add.s32 	%r146, %r519, %r535;
	setp.le.s32 	%p142, %r22, %r107;
	@%p142 bra 	$L__BB0_28;
	setp.lt.s32 	%p164, %r22, 0;
	mov.b32 	%r534, 0;
	@%p164 bra 	$L__BB0_31;
	shl.b32 	%r434, %r107, 1;
	sub.s32 	%r521, %r434, %r22;
	mov.b32 	%r520, 0;
	mov.f64 	%fd411, %fd2;
	mov.u32 	%r522, %r193;
	mov.u32 	%r523, %r1;
	mov.u32 	%r534, %r520;
	mov.u32 	%r525, %r193;
	mov.u32 	%r526, %r1;
$L__BB0_27:
	setp.lt.s32 	%p165, %r18, 0;
	setp.eq.s32 	%p166, %r19, 1062207488;
	mad.lo.s32 	%r435, %r525, %r183, %r526;
	mul.wide.s32 	%rd22, %r435, 2;
	add.s64 	%rd23, %rd1, %rd22;
	ld.global.u16 	%rs10, [%rd23];
	cvt.rn.f64.s16 	%fd357, %rs10;
	setp.lt.f64 	%p168, %fd411, %fd357;
	selp.b32 	%r523, %r526, %r523, %p168;
	selp.b32 	%r522, %r525, %r522, %p168;
	selp.f64 	%fd411, %fd357, %fd411, %p168;
	sub.f64 	%fd358, %fd357, %fd2;
	sub.s32 	%r436, %r526, %r1;
	cvt.rn.f64.s32 	%fd359, %r436;
	{
	.reg .b32 %temp; 
	mov.b64 	{%temp, %r437}, %fd359;
	}
	abs.f64 	%fd360, %fd359;
	{ // callseq 28, 0
	.param .b64 param0;
	st.param.f64 	[param0], %fd360;
	.param .b64 retval0;
	call.uni (retval0), 
	__internal_accurate_pow, 
	(
	param0
	);
	ld.param.f64 	%fd361, [retval0];
	} // callseq 28
	setp.lt.s32 	%p169, %r437, 0;
	neg.f64 	%fd363, %fd361;
	selp.f64 	%fd364, %fd363, %fd361, %p166;
	selp.f64 	%fd365, %fd364, %fd361, %p169;
	setp.eq.s32 	%p170, %r436, 0;
	selp.b32 	%r438, %r437, 0, %p166;
	or.b32  	%r439, %r438, 2146435072;
	selp.b32 	%r440, %r439, %r438, %p165;
	mov.b32 	%r441, 0;
	mov.b64 	%fd366, {%r441, %r440};
	selp.f64 	%fd367, %fd366, %fd365, %p170;
	setp.eq.s32 	%p171, %r436, 1;
	selp.f64 	%fd368, 0d3FF0000000000000, %fd367, %p171;
	sub.s32 	%r442, %r525, %r193;
	cvt.rn.f64.s32 	%fd369, %r442;
	{
	.reg .b32 %temp; 
	mov.b64 	{%temp, %r443}, %fd369;
	}
	abs.f64 	%fd370, %fd369;
	{ // callseq 29, 0
	.param .b64 param0;
	st.param.f64 	[param0], %fd370;
	.param .b64 retval0;
	call.uni (retval0), 
	__internal_accurate_pow, 
	(
	param0
	);
	ld.param.f64 	%fd371, [retval0];
	} // callseq 29
	setp.lt.s32 	%p172, %r443, 0;
	neg.f64 	%fd373, %fd371;
	selp.f64 	%fd374, %fd373, %fd371, %p166;
	selp.f64 	%fd375, %fd374, %fd371, %p172;
	setp.eq.s32 	%p173, %r442, 0;
	selp.b32 	%r444, %r443, 0, %p166;
	or.b32  	%r445, %r444, 2146435072;
	selp.b32 	%r446, %r445, %r444, %p165;
	mov.b64 	%fd376, {%r441, %r446};
	selp.f64 	%fd377, %fd376, %fd375, %p173;
	setp.eq.s32 	%p174, %r442, 1;
	selp.f64 	%fd378, 0d3FF0000000000000, %fd377, %p174;
	add.f64 	%fd379, %fd368, %fd378;
	sqrt.rn.f64 	%fd380, %fd379;
	div.rn.f64 	%fd381, %fd358, %fd380;
	sub.s32 	%r447, %r523, %r1;
	cvt.rn.f64.s32 	%fd382, %r447;
	{
	.reg .b32 %temp; 
	mov.b64 	{%temp, %r448}, %fd382;
	}
	abs.f64 	%fd383, %fd382;
	{ // callseq 30, 0
	.param .b64 param0;
	st.param.f64 	[param0], %fd383;
	.param .b64 retval0;
	call.uni (retval0), 
	__internal_accurate_pow, 
	(
	param0
	);
	ld.param.f64 	%fd384, [retval0];
	} // callseq 30
	setp.lt.s32 	%p175, %r448, 0;
	neg.f64 	%fd386, %fd384;
	selp.f64 	%fd387, %fd386, %fd384, %p166;
	selp.f64 	%fd388, %fd387, %fd384, %p175;
	setp.eq.s32 	%p176, %r447, 0;
	selp.b32 	%r449, %r448, 0, %p166;
	or.b32  	%r450, %r449, 2146435072;
	selp.b32 	%r451, %r450, %r449, %p165;
	mov.b64 	%fd389, {%r441, %r451};
	selp.f64 	%fd390, %fd389, %fd388, %p176;
	setp.eq.s32 	%p177, %r447, 1;
	selp.f64 	%fd391, 0d3FF0000000000000, %fd390, %p177;
	sub.s32 	%r452, %r522, %r193;
	cvt.rn.f64.s32 	%fd392, %r452;
	{
	.reg .b32 %temp; 
	mov.b64 	{%temp, %r453}, %fd392;
	}
	abs.f64 	%fd393, %fd392;
	{ // callseq 31, 0
	.param .b64 param0;
	st.param.f64 	[param0], %fd393;
	.param .b64 retval0;
	call.uni (retval0), 
	__internal_accurate_pow, 
	(
	param0
	);
	ld.param.f64 	%fd394, [retval0];
	} // callseq 31
	setp.lt.s32 	%p178, %r453, 0;
	neg.f64 	%fd396, %fd394;
	selp.f64 	%fd397, %fd396, %fd394, %p166;
	selp.f64 	%fd398, %fd397, %fd394, %p178;
	setp.eq.s32 	%p179, %r452, 0;
	selp.b32 	%r454, %r453, 0, %p166;
	or.b32  	%r455, %r454, 2146435072;
	selp.b32 	%r456, %r455, %r454, %p165;
	mov.b64 	%fd399, {%r441, %r456};
	selp.f64 	%fd400, %fd399, %fd398, %p179;
	setp.eq.s32 	%p180, %r452, 1;
	selp.f64 	%fd401, 0d3FF0000000000000, %fd400, %p180;
	add.f64 	%fd402, %fd391, %fd401;
	sqrt.rn.f64 	%fd403, %fd402;
	fma.rn.f64 	%fd404, %fd381, %fd403, %fd2;
	setp.le.f64 	%p181, %fd411, %fd404;
	selp.u32 	%r457, 1, 0, %p181;
	add.s32 	%r534, %r534, %r457;
	setp.lt.s32 	%p182, %r521, 0;
	sub.s32 	%r458, %r501, %r193;
	setp.gt.s32 	%p183, %r458, -1;
	selp.b32 	%r459, 1, -1, %p183;
	selp.b32 	%r460, 0, %r459, %p182;
	add.s32 	%r525, %r460, %r525;
	selp.b32 	%r461, 0, %r22, %p182;
	sub.s32 	%r462, %r107, %r461;
	shl.b32 	%r463, %r462, 1;
	add.s32 	%r521, %r463, %r521;
	add.s32 	%r526, %r526, %r24;
	add.s32 	%r161, %r520, 1;
	setp.eq.s32 	%p184, %r520, %r22;
	mov.u32 	%r520, %r161;
	@%p184 bra 	$L__BB0_31;
	bra.uni 	$L__BB0_27;
$L__BB0_28:
	setp.lt.s32 	%p143, %r107, 0;
	mov.b32 	%r534, 0;
	@%p143 bra 	$L__BB0_31;
	shl.b32 	%r402, %r22, 1;
	sub.s32 	%r528, %r402, %r107;
	mov.b32 	%r527, 0;
	mov.f64 	%fd412, %fd2;
	mov.u32 	%r529, %r193;
	mov.u32 	%r530, %r1;
	mov.u32 	%r534, %r527;
	mov.u32 	%r532, %r193;
	mov.u32 	%r533, %r1;
$L__BB0_30:
	setp.lt.s32 	%p144, %r18, 0;
	setp.eq.s32 	%p145, %r19, 1062207488;
	mad.lo.s32 	%r403, %r532, %r183, %r533;
	mul.wide.s32 	%rd20, %r403, 2;
	add.s64 	%rd21, %rd1, %rd20;
	ld.global.u16 	%rs9, [%rd21];
	cvt.rn.f64.s16 	%fd309, %rs9;
	setp.lt.f64 	%p147, %fd412, %fd309;
	selp.b32 	%r530, %r533, %r530, %p147;
	selp.b32 	%r529, %r532, %r529, %p147;
	selp.f64 	%fd412, %fd309, %fd412, %p147;
	sub.f64 	%fd310, %fd309, %fd2;
	sub.s32 	%r404, %r533, %r1;
	cvt.rn.f64.s32 	%fd311, %r404;
	{
	.reg .b32 %temp; 
	mov.b64 	{%temp, %r405}, %fd311;
	}
	abs.f64 	%fd312, %fd311;
	{ // callseq 24, 0
	.param .b64 param0;
	st.param.f64 	[param0], %fd312;
	.param .b64 retval0;
	call.uni (retval0), 
	__internal_accurate_pow, 
	(
	param0
	);
	ld.param.f64 	%fd313, [retval0];
	} // callseq 24
	setp.lt.s32 	%p148, %r405, 0;
	neg.f64 	%fd315, %fd313;
	selp.f64 	%fd316, %fd315, %fd313, %p145;
	selp.f64 	%fd317, %fd316, %fd313, %p148;
	setp.eq.s32 	%p149, %r404, 0;
	selp.b32 	%r406, %r405, 0, %p145;
	or.b32  	%r407, %r406, 2146435072;
	selp.b32 	%r408, %r407, %r406, %p144;
	mov.b32 	%r409, 0;
	mov.b64 	%fd318, {%r409, %r408};
	selp.f64 	%fd319, %fd318, %fd317, %p149;
	setp.eq.s32 	%p150, %r404, 1;
	selp.f64 	%fd320, 0d3FF0000000000000, %fd319, %p150;
	sub.s32 	%r410, %r532, %r193;
	cvt.rn.f64.s32 	%fd321, %r410;
	{
	.reg .b32 %temp; 
	mov.b64 	{%temp, %r411}, %fd321;
	}
	abs.f64 	%fd322, %fd321;
	{ // callseq 25, 0
	.param .b64 param0;
	st.param.f64 	[param0], %fd322;
	.param .b64 retval0;
	call.uni (retval0), 
	__internal_accurate_pow, 
	(
	param0
	);
	ld.param.f64 	%fd323, [retval0];
	} // callseq 25
	setp.lt.s32 	%p151, %r411, 0;
	neg.f64 	%fd325, %fd323;
	selp.f64 	%fd326, %fd325, %fd323, %p145;
	selp.f64 	%fd327, %fd326, %fd323, %p151;
	setp.eq.s32 	%p152, %r410, 0;
	selp.b32 	%r412, %r411, 0, %p145;
	or.b32  	%r413, %r412, 2146435072;
	selp.b32 	%r414, %r413, %r412, %p144;
	mov.b64 	%fd328, {%r409, %r414};
	selp.f64 	%fd329, %fd328, %fd327, %p152;
	setp.eq.s32 	%p153, %r410, 1;
	selp.f64 	%fd330, 0d3FF0000000000000, %fd329, %p153;
	add.f64 	%fd331, %fd320, %fd330;
	sqrt.rn.f64 	%fd332, %fd331;
	div.rn.f64 	%fd333, %fd310, %fd332;
	sub.s32 	%r415, %r530, %r1;
	cvt.rn.f64.s32 	%fd334, %r415;
	{
	.reg .b32 %temp; 
	mov.b64 	{%temp, %r416}, %fd334;
	}
	abs.f64 	%fd335, %fd334;
	{ // callseq 26, 0
	.param .b64 param0;
	st.param.f64 	[param0], %fd335;
	.param .b64 retval0;
	call.uni (retval0), 
	__internal_accurate_pow, 
	(
	param0
	);
	ld.param.f64 	%fd336, [retval0];
	} // callseq 26
	setp.lt.s32 	%p154, %r416, 0;
	neg.f64 	%fd338, %fd336;
	selp.f64 	%fd339, %fd338, %fd336, %p145;
	selp.f64 	%fd340, %fd339, %fd336, %p154;
	setp.eq.s32 	%p155, %r415, 0;
	selp.b32 	%r417, %r416, 0, %p145;
	or.b32  	%r418, %r417, 2146435072;
	selp.b32 	%r419, %r418, %r417, %p144;
	mov.b64 	%fd341, {%r409, %r419};
	selp.f64 	%fd342, %fd341, %fd340, %p155;
	setp.eq.s32 	%p156, %r415, 1;
	selp.f64 	%fd343, 0d3FF0000000000000, %fd342, %p156;
	sub.s32 	%r420, %r529, %r193;
	cvt.rn.f64.s32 	%fd344, %r420;
	{
	.reg .b32 %temp; 
	mov.b64 	{%temp, %r421}, %fd344;
	}
	abs.f64 	%fd345, %fd344;
	{ // callseq 27, 0
	.param .b64 param0;
	st.param.f64 	[param0], %fd345;
	.param .b64 retval0;
	call.uni (retval0), 
	__internal_accurate_pow, 
	(
	param0
	);
	ld.param.f64 	%fd346, [retval0];
	} // callseq 27
	setp.lt.s32 	%p157, %r421, 0;
	neg.f64 	%fd348, %fd346;
	selp.f64 	%fd349, %fd348, %fd346, %p145;
	selp.f64 	%fd350, %fd349, %fd346, %p157;
	setp.eq.s32 	%p158, %r420, 0;
	selp.b32 	%r422, %r421, 0, %p145;
	or.b32  	%r423, %r422, 2146435072;
	selp.b32 	%r424, %r423, %r422, %p144;
	mov.b64 	%fd351, {%r409, %r424};
	selp.f64 	%fd352, %fd351, %fd350, %p158;
	setp.eq.s32 	%p159, %r420, 1;
	selp.f64 	%fd353, 0d3FF0000000000000, %fd352, %p159;
	add.f64 	%fd354, %fd343, %fd353;
	sqrt.rn.f64 	%fd355, %fd354;
	fma.rn.f64 	%fd356, %fd333, %fd355, %fd2;
	setp.le.f64 	%p160, %fd412, %fd356;
	selp.u32 	%r425, 1, 0, %p160;
	add.s32 	%r534, %r534, %r425;
	setp.lt.s32 	%p161, %r528, 0;
	selp.b32 	%r426, 0, %r23, %p161;
	add.s32 	%r533, %r426, %r533;
	selp.b32 	%r427, 0, %r107, %p161;
	sub.s32 	%r428, %r22, %r427;
	shl.b32 	%r429, %r428, 1;
	add.s32 	%r528, %r429, %r528;
	sub.s32 	%r430, %r501, %r193;
	setp.lt.s32 	%p162, %r430, 1;
	selp.b32 	%r431, -1, 1, %p162;
	add.s32 	%r532, %r532, %r431;
	add.s32 	%r176, %r527, 1;
	setp.ne.s32 	%p163, %r527, %r105;
	mov.u32 	%r527, %r176;
	@%p163 bra 	$L__BB0_30;
$L__BB0_31:
	add.s32 	%r535, %r146, %r534;
	add.s32 	%r501, %r501, 1;
	add.s32 	%r500, %r500, -1;
	add.s32 	%r499, %r499, 1;
	setp.ne.s32 	%p185, %r501, %r6;
	@%p185 bra 	$L__BB0_8;
$L__BB0_32:
	ld.param.u64 	%rd27, [_Z17lineOfSightKernelPsS_iii_param_1];
	cvta.to.global.u64 	%rd24, %rd27;
	mul.wide.s32 	%rd25, %r8, 2;
	add.s64 	%rd26, %rd24, %rd25;
	st.global.u16 	[%rd26], %r535;
$L__BB0_33:
	ret;

}
.func  (.param .b64 func_retval0) __internal_accurate_pow(
	.param .b64 __internal_accurate_pow_param_0
)
{
	.reg .pred 	%p<8>;
	.reg .b32 	%r<49>;
	.reg .b32 	%f<3>;
	.reg .b64 	%fd<109>;

	ld.param.f64 	%fd10, [__internal_accurate_pow_param_0];
	{
	.reg .b32 %temp; 
	mov.b64 	{%temp, %r46}, %fd10;
	}
	{
	.reg .b32 %temp; 
	mov.b64 	{%r45, %temp}, %fd10;
	}
	shr.u32 	%r47, %r46, 20;
	setp.gt.u32 	%p1, %r46, 1048575;
	@%p1 bra 	$L__BB1_2;
	mul.f64 	%fd11, %fd10, 0d4350000000000000;
	{
	.reg .b32 %temp; 
	mov.b64 	{%temp, %r46}, %fd11;
	}
	{
	.reg .b32 %temp; 
	mov.b64 	{%r45, %temp}, %fd11;
	}
	shr.u32 	%r16, %r46, 20;
	add.s32 	%r47, %r16, -54;
$L__BB1_2:
	add.s32 	%r48, %r47, -1023;
	and.b32  	%r17, %r46, -2146435073;
	or.b32  	%r18, %r17, 1072693248;
	mov.b64 	%fd107, {%r45, %r18};
	setp.lt.u32 	%p2, %r18, 1073127583;
	@%p2 bra 	$L__BB1_4;
	{
	.reg .b32 %temp; 
	mov.b64 	{%r19, %temp}, %fd107;
	}
	{
	.reg .b32 %temp; 
	mov.b64 	{%temp, %r20}, %fd107;
	}
	add.s32 	%r21, %r20, -1048576;
	mov.b64 	%fd107, {%r19, %r21};
	add.s32 	%r48, %r47, -1022;
$L__BB1_4:
	add.f64 	%fd12, %fd107, 0dBFF0000000000000;
	add.f64 	%fd13, %fd107, 0d3FF0000000000000;
	rcp.approx.ftz.f64 	%fd14, %fd13;
	neg.f64 	%fd15, %fd13;
	fma.rn.f64 	%fd16, %fd15, %fd14, 0d3FF0000000000000;
	fma.rn.f64 	%fd17, %fd16, %fd16, %fd16;
	fma.rn.f64 	%fd18, %fd17, %fd14, %fd14;
	mul.f64 	%fd19, %fd12, %fd18;
	fma.rn.f64 	%fd20, %fd12, %fd18, %fd19;
	mul.f64 	%fd21, %fd20, %fd20;
	fma.rn.f64 	%fd22, %fd21, 0d3EB0F5FF7D2CAFE2, 0d3ED0F5D241AD3B5A;
	fma.rn.f64 	%fd23, %fd22, %fd21, 0d3EF3B20A75488A3F;
	fma.rn.f64 	%fd24, %fd23, %fd21, 0d3F1745CDE4FAECD5;
	fma.rn.f64 	%fd25, %fd24, %fd21, 0d3F3C71C7258A578B;
	fma.rn.f64 	%fd26, %fd25, %fd21, 0d3F6249249242B910;
	fma.rn.f64 	%fd27, %fd26, %fd21, 0d3F89999999999DFB;
	sub.f64 	%fd28, %fd12, %fd20;
	add.f64 	%fd29, %fd28, %fd28;
	neg.f64 	%fd30, %fd20;
	fma.rn.f64 	%fd31, %fd30, %fd12, %fd29;
	mul.f64 	%fd32, %fd18, %fd31;
	fma.rn.f64 	%fd33, %fd21, %fd27, 0d3FB5555555555555;
	mov.f64 	%fd34, 0d3FB5555555555555;
	sub.f64 	%fd35, %fd34, %fd33;
	fma.rn.f64 	%fd36, %fd21, %fd27, %fd35;
	add.f64 	%fd37, %fd36, 0dBC46A4CB00B9E7B0;
	add.f64 	%fd38, %fd33, %fd37;
	sub.f64 	%fd39, %fd33, %fd38;
	add.f64 	%fd40, %fd37, %fd39;
	mul.rn.f64 	%fd41, %fd20, %fd20;
	neg.f64 	%fd42, %fd41;
	fma.rn.f64 	%fd43, %fd20, %fd20, %fd42;
	{
	.reg .b32 %temp; 
	mov.b64 	{%r22, %temp}, %fd32;
	}
	{
	.reg .b32 %temp; 
	mov.b64 	{%temp, %r23}, %fd32;
	}
	add.s32 	%r24, %r23, 1048576;
	mov.b64 	%fd44, {%r22, %r24};
	fma.rn.f64 	%fd45, %fd20, %fd44, %fd43;
	mul.rn.f64 	%fd46, %fd41, %fd20;
	neg.f64 	%fd47, %fd46;
	fma.rn.f64 	%fd48, %fd41, %fd20, %fd47;
	fma.rn.f64 	%fd49, %fd41, %fd32, %fd48;
	fma.rn.f64 	%fd50, %fd45, %fd20, %fd49;
	mul.rn.f64 	%fd51, %fd38, %fd46;
	neg.f64 	%fd52, %fd51;
	fma.rn.f64 	%fd53, %fd38, %fd46, %fd52;
	fma.rn.f64 	%fd54, %fd38, %fd50, %fd53;
	fma.rn.f64 	%fd55, %fd40, %fd46, %fd54;
	add.f64 	%fd56, %fd51, %fd55;
	sub.f64 	%fd57, %fd51, %fd56;
	add.f64 	%fd58, %fd55, %fd57;
	add.f64 	%fd59, %fd20, %fd56;
	sub.f64 	%fd60, %fd20, %fd59;
	add.f64 	%fd61, %fd56, %fd60;
	add.f64 	%fd62, %fd58, %fd61;
	add.f64 	%fd63, %fd32, %fd62;
	add.f64 	%fd64, %fd59, %fd63;
	sub.f64 	%fd65, %fd59, %fd64;
	add.f64 	%fd66, %fd63, %fd65;
	xor.b32  	%r25, %r48, -2147483648;
	mov.b32 	%r26, 1127219200;
	mov.b64 	%fd67, {%r25, %r26};
	mov.b32 	%r27, -2147483648;
	mov.b64 	%fd68, {%r27, %r26};
	sub.f64 	%fd69, %fd67, %fd68;
	fma.rn.f64 	%fd70, %fd69, 0d3FE62E42FEFA39EF, %fd64;
	fma.rn.f64 	%fd71, %fd69, 0dBFE62E42FEFA39EF, %fd70;
	sub.f64 	%fd72, %fd71, %fd64;
	sub.f64 	%fd73, %fd66, %fd72;
	fma.rn.f64 	%fd74, %fd69, 0d3C7ABC9E3B39803F, %fd73;
	add.f64 	%fd75, %fd70, %fd74;
	sub.f64 	%fd76, %fd70, %fd75;
	add.f64 	%fd77, %fd74, %fd76;
	mov.f64 	%fd78, 0d4000000000000000;
	{
	.reg .b32 %temp; 
	mov.b64 	{%temp, %r28}, %fd78;
	}
	{
	.reg .b32 %temp; 
	mov.b64 	{%r29, %temp}, %fd78;
	}
	shl.b32 	%r30, %r28, 1;
	setp.gt.u32 	%p3, %r30, -33554433;
	and.b32  	%r31, %r28, -15728641;
	selp.b32 	%r32, %r31, %r28, %p3;
	mov.b64 	%fd79, {%r29, %r32};
	mul.rn.f64 	%fd80, %fd75, %fd79;
	neg.f64 	%fd81, %fd80;
	fma.rn.f64 	%fd82, %fd75, %fd79, %fd81;
	fma.rn.f64 	%fd83, %fd77, %fd79, %fd82;
	add.f64 	%fd4, %fd80, %fd83;
	sub.f64 	%fd84, %fd80, %fd4;
	add.f64 	%fd5, %fd83, %fd84;
	fma.rn.f64 	%fd85, %fd4, 0d3FF71547652B82FE, 0d4338000000000000;
	{
	.reg .b32 %temp; 
	mov.b64 	{%r13, %temp}, %fd85;
	}
	mov.f64 	%fd86, 0dC338000000000000;
	add.rn.f64 	%fd87, %fd85, %fd86;
	fma.rn.f64 	%fd88, %fd87, 0dBFE62E42FEFA39EF, %fd4;
	fma.rn.f64 	%fd89, %fd87, 0dBC7ABC9E3B39803F, %fd88;
	fma.rn.f64 	%fd90, %fd89, 0d3E5ADE1569CE2BDF, 0d3E928AF3FCA213EA;
	fma.rn.f64 	%fd91, %fd90, %fd89, 0d3EC71DEE62401315;
	fma.rn.f64 	%fd92, %fd91, %fd89, 0d3EFA01997C89EB71;
	fma.rn.f64 	%fd93, %fd92, %fd89, 0d3F2A01A014761F65;
	fma.rn.f64 	%fd94, %fd93, %fd89, 0d3F56C16C1852B7AF;
	fma.rn.f64 	%fd95, %fd94, %fd89, 0d3F81111111122322;
	fma.rn.f64 	%fd96, %fd95, %fd89, 0d3FA55555555502A1;
	fma.rn.f64 	%fd97, %fd96, %fd89, 0d3FC5555555555511;
	fma.rn.f64 	%fd98, %fd97, %fd89, 0d3FE000000000000B;
	fma.rn.f64 	%fd99, %fd98, %fd89, 0d3FF0000000000000;
	fma.rn.f64 	%fd100, %fd99, %fd89, 0d3FF0000000000000;
	{
	.reg .b32 %temp; 
	mov.b64 	{%r14, %temp}, %fd100;
	}
	{
	.reg .b32 %temp; 
	mov.b64 	{%temp, %r15}, %fd100;
	}
	shl.b32 	%r33, %r13, 20;
	add.s32 	%r34, %r33, %r15;
	mov.b64 	%fd108, {%r14, %r34};
	{
	.reg .b32 %temp; 
	mov.b64 	{%temp, %r35}, %fd4;
	}
	mov.b32 	%f2, %r35;
	abs.f32 	%f1, %f2;
	setp.lt.f32 	%p4, %f1, 0f4086232B;
	@%p4 bra 	$L__BB1_7;
	setp.lt.f64 	%p5, %fd4, 0d0000000000000000;
	add.f64 	%fd101, %fd4, 0d7FF0000000000000;
	selp.f64 	%fd108, 0d0000000000000000, %fd101, %p5;
	setp.geu.f32 	%p6, %f1, 0f40874800;
	@%p6 bra 	$L__BB1_7;
	shr.u32 	%r36, %r13, 31;
	add.s32 	%r37, %r13, %r36;
	shr.s32 	%r38, %r37, 1;
	shl.b32 	%r39, %r38, 20;
	add.s32 	%r40, %r15, %r39;
	mov.b64 	%fd102, {%r14, %r40};
	sub.s32 	%r41, %r13, %r38;
	shl.b32 	%r42, %r41, 20;
	add.s32 	%r43, %r42, 1072693248;
	mov.b32 	%r44, 0;
	mov.b64 	%fd103, {%r44, %r43};
	mul.f64 	%fd108, %fd103, %fd102;
$L__BB1_7:
	abs.f64 	%fd104, %fd108;
	setp.eq.f64 	%p7, %fd104, 0d7FF0000000000000;
	fma.rn.f64 	%fd105, %fd108, %fd5, %fd108;
	selp.f64 	%fd106, %fd108, %fd105, %p7;
	st.param.f64 	[func_retval0], %fd106;
	ret;

}


// ===== COMPILED SASS (sm_100) =====

	.target	sm_100

	.elftype	@"ET_EXEC"


//--------------------- .note.nv.tkinfo           --------------------------
	.section	.note.nv.tkinfo,"",@"SHT_NOTE"
	.sectionflags	@"SHF_NOTE_NV_TKINFO"
	.tkinfo
        /*0018*/ 	.word	0x00000002
        /*0030*/ 	.string	""
        /*0030*/ 	.string	"ptxas"
        /*0030*/ 	.string	"Cuda compilation tools, release 13.0, V13.0.88"
        /*0030*/ 	.string	"Build cuda_13.0.r13.0/compiler.36424714_0"
        /*0030*/ 	.string	"-arch sm_100 -m 64 "



//--------------------- .note.nv.cuinfo           --------------------------
	.section	.note.nv.cuinfo,"",@"SHT_NOTE"
	.sectionflags	@"SHF_NOTE_NV_CUINFO"
        /*0018*/ 	.short	0x0002
        /*001a*/ 	.short	0x0064
        /*001c*/ 	.short	0x0082
	.zero		2


//--------------------- .nv.info                  --------------------------
	.section	.nv.info,"",@"SHT_CUDA_INFO"
	.align	4


	//----- nvinfo : EIATTR_REGCOUNT
	.align		4
        /*0000*/ 	.byte	0x04, 0x2f
        /*0002*/ 	.short	(.L_1 - .L_0)
	.align		4
.L_0:
        /*0004*/ 	.word	index@(_Z17lineOfSightKernelPsS_iii)
        /*0008*/ 	.word	0x00000040


	//----- nvinfo : EIATTR_FRAME_SIZE
	.align		4
.L_1:
        /*000c*/ 	.byte	0x04, 0x11
        /*000e*/ 	.short	(.L_3 - .L_2)
	.align		4
.L_2:
        /*0010*/ 	.word	index@($_Z17lineOfSightKernelPsS_iii$__internal_accurate_pow)
        /*0014*/ 	.word	0x00000000


	//----- nvinfo : EIATTR_FRAME_SIZE
	.align		4
.L_3:
        /*0018*/ 	.byte	0x04, 0x11
        /*001a*/ 	.short	(.L_5 - .L_4)
	.align		4
.L_4:
        /*001c*/ 	.word	index@($__internal_1_$__cuda_sm20_dsqrt_rn_f64_mediumpath_v1)
        /*0020*/ 	.word	0x00000000


	//----- nvinfo : EIATTR_FRAME_SIZE
	.align		4
.L_5:
        /*0024*/ 	.byte	0x04, 0x11
        /*0026*/ 	.short	(.L_7 - .L_6)
	.align		4
.L_6:
        /*0028*/ 	.word	index@($__internal_0_$__cuda_sm20_div_rn_f64_full)
        /*002c*/ 	.word	0x00000000


	//----- nvinfo : EIATTR_FRAME_SIZE
	.align		4
.L_7:
        /*0030*/ 	.byte	0x04, 0x11
        /*0032*/ 	.short	(.L_9 - .L_8)
	.align		4
.L_8:
        /*0034*/ 	.word	index@(_Z17lineOfSightKernelPsS_iii)
        /*0038*/ 	.word	0x00000000


	//----- nvinfo : EIATTR_MIN_STACK_SIZE
	.align		4
.L_9:
        /*003c*/ 	.byte	0x04, 0x12
        /*003e*/ 	.short	(.L_11 - .L_10)
	.align		4
.L_10:
        /*0040*/ 	.word	index@(_Z17lineOfSightKernelPsS_iii)
        /*0044*/ 	.word	0x00000000
.L_11:


//--------------------- .nv.compat                --------------------------
	.section	.nv.compat,"",@"SHT_CUDA_COMPAT_INFO"
	.align	4
        /*0000*/ 	.byte	0x02, 0x09, 0x00, 0x00, 0x02, 0x02, 0x01, 0x00, 0x02, 0x05, 0x05, 0x00, 0x03, 0x07, 0x01, 0x01
        /*0010*/ 	.byte	0x02, 0x03, 0x00, 0x00, 0x02, 0x06, 0x01, 0x00, 0x04, 0x0b, 0x08, 0x00, 0x01, 0x00, 0x00, 0x00
        /*0020*/ 	.byte	0x00, 0x00, 0x00, 0x00


//--------------------- .nv.info._Z17lineOfSightKernelPsS_iii --------------------------
	.section	.nv.info._Z17lineOfSightKernelPsS_iii,"",@"SHT_CUDA_INFO"
	.sectionflags	@""
	.align	4


	//----- nvinfo : EIATTR_CUDA_API_VERSION
	.align		4
        /*0000*/ 	.byte	0x04, 0x37
        /*0002*/ 	.short	(.L_13 - .L_12)
.L_12:
        /*0004*/ 	.word	0x00000082


	//----- nvinfo : EIATTR_KPARAM_INFO
	.align		4
.L_13:
        /*0008*/ 	.byte	0x04, 0x17
        /*000a*/ 	.short	(.L_15 - .L_14)
.L_14:
        /*000c*/ 	.word	0x00000000
        /*0010*/ 	.short	0x0004
        /*0012*/ 	.short	0x0018
        /*0014*/ 	.byte	0x00, 0xf0, 0x11, 0x00


	//----- nvinfo : EIATTR_KPARAM_INFO
	.align		4
.L_15:
        /*0018*/ 	.byte	0x04, 0x17
        /*001a*/ 	.short	(.L_17 - .L_16)
.L_16:
        /*001c*/ 	.word	0x00000000
        /*0020*/ 	.short	0x0003
        /*0022*/ 	.short	0x0014
        /*0024*/ 	.byte	0x00, 0xf0, 0x11, 0x00


	//----- nvinfo : EIATTR_KPARAM_INFO
	.align		4
.L_17:
        /*0028*/ 	.byte	0x04, 0x17
        /*002a*/ 	.short	(.L_19 - .L_18)
.L_18:
        /*002c*/ 	.word	0x00000000
        /*0030*/ 	.short	0x0002
        /*0032*/ 	.short	0x0010
        /*0034*/ 	.byte	0x00, 0xf0, 0x11, 0x00


	//----- nvinfo : EIATTR_KPARAM_INFO
	.align		4
.L_19:
        /*0038*/ 	.byte	0x04, 0x17
        /*003a*/ 	.short	(.L_21 - .L_20)
.L_20:
        /*003c*/ 	.word	0x00000000
        /*0040*/ 	.short	0x0001
        /*0042*/ 	.short	0x0008
        /*0044*/ 	.byte	0x00, 0xf5, 0x21, 0x00


	//----- nvinfo : EIATTR_KPARAM_INFO
	.align		4
.L_21:
        /*0048*/ 	.byte	0x04, 0x17
        /*004a*/ 	.short	(.L_23 - .L_22)
.L_22:
        /*004c*/ 	.word	0x00000000
        /*0050*/ 	.short	0x0000
        /*0052*/ 	.short	0x0000
        /*0054*/ 	.byte	0x00, 0xf5, 0x21, 0x00


	//----- nvinfo : EIATTR_SPARSE_MMA_MASK
	.align		4
.L_23:
        /*0058*/ 	.byte	0x03, 0x50
        /*005a*/ 	.short	0x0000


	//----- nvinfo : EIATTR_MAXREG_COUNT
	.align		4
        /*005c*/ 	.byte	0x03, 0x1b
        /*005e*/ 	.short	0x00ff


	//----- nvinfo : EIATTR_MERCURY_ISA_VERSION
	.align		4
        /*0060*/ 	.byte	0x03, 0x5f
        /*0062*/ 	.short	0x0101


	//----- nvinfo : EIATTR_VRC_CTA_INIT_COUNT
	.align		4
        /*0064*/ 	.byte	0x02, 0x4a
	.zero		1
	.zero		1


	//----- nvinfo : EIATTR_EXIT_INSTR_OFFSETS
	.align		4
        /*0068*/ 	.byte	0x04, 0x1c
        /*006a*/ 	.short	(.L_25 - .L_24)


	//   ....[0]....
.L_24:
        /*006c*/ 	.word	0x000000c0


	//   ....[1]....
        /*0070*/ 	.word	0x00005c50


	//----- nvinfo : EIATTR_CRS_STACK_SIZE
	.align		4
.L_25:
        /*0074*/ 	.byte	0x04, 0x1e
        /*0076*/ 	.short	(.L_27 - .L_26)
.L_26:
        /*0078*/ 	.word	0x00000000


	//----- nvinfo : EIATTR_CBANK_PARAM_SIZE
	.align		4
.L_27:
        /*007c*/ 	.byte	0x03, 0x19
        /*007e*/ 	.short	0x001c


	//----- nvinfo : EIATTR_PARAM_CBANK
	.align		4
        /*0080*/ 	.byte	0x04, 0x0a
        /*0082*/ 	.short	(.L_29 - .L_28)
	.align		4
.L_28:
        /*0084*/ 	.word	index@(.nv.constant0._Z17lineOfSightKernelPsS_iii)
        /*0088*/ 	.short	0x0380
        /*008a*/ 	.short	0x001c


	//----- nvinfo : EIATTR_SW_WAR
	.align		4
.L_29:
        /*008c*/ 	.byte	0x04, 0x36
        /*008e*/ 	.short	(.L_31 - .L_30)
.L_30:
        /*0090*/ 	.word	0x00000008
.L_31:


//--------------------- .nv.callgraph             --------------------------
	.section	.nv.callgraph,"",@"SHT_CUDA_CALLGRAPH"
	.align	4
	.sectionentsize	8
	.align		4
        /*0000*/ 	.word	0x00000000
	.align		4
        /*0004*/ 	.word	0xffffffff
	.align		4
        /*0008*/ 	.word	0x00000000
	.align		4
        /*000c*/ 	.word	0xfffffffe
	.align		4
        /*0010*/ 	.word	0x00000000
	.align		4
        /*0014*/ 	.word	0xfffffffd
	.align		4
        /*0018*/ 	.word	0x00000000
	.align		4
        /*001c*/ 	.word	0xfffffffc


//--------------------- .text._Z17lineOfSightKernelPsS_iii --------------------------
	.section	.text._Z17lineOfSightKernelPsS_iii,"ax",@progbits
	.align	128
        .global         _Z17lineOfSightKernelPsS_iii
        .type           _Z17lineOfSightKernelPsS_iii,@function
        .size           _Z17lineOfSightKernelPsS_iii,(.L_x_127 - _Z17lineOfSightKernelPsS_iii)
        .other          _Z17lineOfSightKernelPsS_iii,@"STO_CUDA_ENTRY STV_DEFAULT"
_Z17lineOfSightKernelPsS_iii:
.text._Z17lineOfSightKernelPsS_iii:
[----:B------:R-:W-:Y:S01]  /*0000*/  LDC R1, c[0x0][0x37c] ;  /* 0x0000df00ff017b82 */ /* 0x000fe20000000800 */
[----:B------:R-:W0:Y:S07]  /*0010*/  S2R R5, SR_TID.Y ;  /* 0x0000000000057919 */ /* 0x000e2e0000002200 */
[----:B------:R-:W1:Y:S01]  /*0020*/  LDC R3, c[0x0][0x360] ;  /* 0x0000d800ff037b82 */ /* 0x000e620000000800 */
[----:B------:R-:W1:Y:S07]  /*0030*/  S2R R0, SR_TID.X ;  /* 0x0000000000007919 */ /* 0x000e6e0000002100 */
[----:B------:R-:W0:Y:S08]  /*0040*/  S2UR UR5, SR_CTAID.Y ;  /* 0x00000000000579c3 */ /* 0x000e300000002600 */
[----:B------:R-:W0:Y:S08]  /*0050*/  LDC R2, c[0x0][0x364] ;  /* 0x0000d900ff027b82 */ /* 0x000e300000000800 */
[----:B------:R-:W1:Y:S08]  /*0060*/  S2UR UR4, SR_CTAID.X ;  /* 0x00000000000479c3 */ /* 0x000e700000002500 */
[----:B------:R-:W2:Y:S01]  /*0070*/  LDC.64 R6, c[0x0][0x390] ;  /* 0x0000e400ff067b82 */ /* 0x000ea20000000a00 */
[----:B0-----:R-:W-:-:S02]  /*0080*/  IMAD R2, R2, UR5, R5 ;  /* 0x0000000502027c24 */ /* 0x001fc4000f8e0205 */
[----:B-1----:R-:W-:-:S03]  /*0090*/  IMAD R3, R3, UR4, R0 ;  /* 0x0000000403037c24 */ /* 0x002fc6000f8e0200 */
[----:B--2---:R-:W-:-:S04]  /*00a0*/  ISETP.GE.AND P0, PT, R2, R7, PT ;  /* 0x000000070200720c */ /* 0x004fc80003f06270 */
[----:B------:R-:W-:-:S13]  /*00b0*/  ISETP.GE.OR P0, PT, R3, R6, P0 ;  /* 0x000000060300720c */ /* 0x000fda0000706670 */
[----:B------:R-:W-:Y:S05]  /*00c0*/  @P0 EXIT ;  /* 0x000000000000094d */ /* 0x000fea0003800000 */
[----:B------:R-:W0:Y:S01]  /*00d0*/  LDCU UR6, c[0x0][0x398] ;  /* 0x00007300ff0677ac */ /* 0x000e220008000800 */
[C---:B------:R-:W-:Y:S01]  /*00e0*/  IMAD R4, R2.reuse, R6, RZ ;  /* 0x0000000602047224 */ /* 0x040fe200078e02ff */
[----:B------:R-:W-:Y:S01]  /*00f0*/  BSSY.RECONVERGENT B0, `(.L_x_0) ;  /* 0x00002dd000007945 */ /* 0x000fe20003800200 */
[----:B------:R-:W1:Y:S01]  /*0100*/  LDCU.64 UR4, c[0x0][0x358] ;  /* 0x00006b00ff0477ac */ /* 0x000e620008000a00 */
[----:B------:R-:W2:Y:S01]  /*0110*/  LDCU UR7, c[0x0][0x390] ;  /* 0x00007200ff0777ac */ /* 0x000ea20008000800 */
[----:B------:R-:W3:Y:S01]  /*0120*/  LDCU UR12, c[0x0][0x390] ;  /* 0x00007200ff0c77ac */ /* 0x000ee20008000800 */
[----:B------:R-:W4:Y:S01]  /*0130*/  LDCU UR13, c[0x0][0x390] ;  /* 0x00007200ff0d77ac */ /* 0x000f220008000800 */
[C---:B0-----:R-:W-:Y:S01]  /*0140*/  VIADD R5, R3.reuse, UR6 ;  /* 0x0000000603057c36 */ /* 0x041fe20008000000 */
[----:B------:R-:W-:Y:S01]  /*0150*/  VIADDMNMX R8, R3, -UR6, RZ, !PT ;  /* 0x8000000603087c46 */ /* 0x000fe2000f8001ff */
[C---:B------:R-:W-:Y:S01]  /*0160*/  VIADD R0, R2.reuse, UR6 ;  /* 0x0000000602007c36 */ /* 0x040fe20008000000 */
[----:B------:R-:W0:Y:S01]  /*0170*/  LDCU UR14, c[0x0][0x390] ;  /* 0x00007200ff0e77ac */ /* 0x000e220008000800 */
[----:B------:R-:W-:-:S02]  /*0180*/  VIADDMNMX R11, R2, -UR6, RZ, !PT ;  /* 0x80000006020b7c46 */ /* 0x000fc4000f8001ff */
[----:B------:R-:W-:Y:S01]  /*0190*/  VIADDMNMX R10, R6, 0xffffffff, R5, PT ;  /* 0xffffffff060a7846 */ /* 0x000fe20003800105 */
[----:B------:R-:W-:Y:S01]  /*01a0*/  IMAD.MOV.U32 R6, RZ, RZ, RZ ;  /* 0x000000ffff067224 */ /* 0x000fe200078e00ff */
[----:B------:R-:W-:Y:S01]  /*01b0*/  VIADDMNMX R5, R7, 0xffffffff, R0, PT ;  /* 0xffffffff07057846 */ /* 0x000fe20003800100 */
[----:B------:R-:W-:Y:S01]  /*01c0*/  IMAD.IADD R7, R3, 0x1, R4 ;  /* 0x0000000103077824 */ /* 0x000fe200078e0204 */
[----:B------:R-:W-:-:S13]  /*01d0*/  ISETP.GT.AND P0, PT, R8, R10, PT ;  /* 0x0000000a0800720c */ /* 0x000fda0003f04270 */
[----:B01234-:R-:W-:Y:S05]  /*01e0*/  @P0 BRA `(.L_x_1) ;  /* 0x0000002c00340947 */ /* 0x01ffea0003800000 */
[----:B------:R-:W0:Y:S02]  /*01f0*/  LDC.64 R12, c[0x0][0x380] ;  /* 0x0000e000ff0c7b82 */ /* 0x000e240000000a00 */
[----:B0-----:R-:W-:-:S06]  /*0200*/  IMAD.WIDE R12, R7, 0x2, R12 ;  /* 0x00000002070c7825 */ /* 0x001fcc00078e020c */
[----:B------:R-:W2:Y:S01]  /*0210*/  LDG.E.U16 R12, desc[UR4][R12.64] ;  /* 0x000000040c0c7981 */ /* 0x000ea2000c1e1500 */
[--C-:B------:R-:W-:Y:S01]  /*0220*/  IMAD.IADD R47, R11, 0x1, -R2.reuse ;  /* 0x000000010b2f7824 */ /* 0x100fe200078e0a02 */
[----:B------:R-:W-:Y:S01]  /*0230*/  VIMNMX R48, PT, PT, R3, UR6, PT ;  /* 0x0000000603307c48 */ /* 0x000fe2000bfe0100 */
[----:B------:R-:W-:Y:S02]  /*0240*/  IMAD.IADD R9, R5, 0x1, -R2 ;  /* 0x0000000105097824 */ /* 0x000fe400078e0a02 */
[----:B------:R-:W-:Y:S01]  /*0250*/  IMAD.IADD R45, R8, 0x1, -R3 ;  /* 0x00000001082d7824 */ /* 0x000fe200078e0a03 */
[----:B------:R-:W-:Y:S01]  /*0260*/  IABS R16, R47 ;  /* 0x0000002f00107213 */ /* 0x000fe20000000000 */
[----:B------:R-:W-:Y:S01]  /*0270*/  IMAD.MOV.U32 R6, RZ, RZ, RZ ;  /* 0x000000ffff067224 */ /* 0x000fe200078e00ff */
[----:B------:R-:W-:Y:S01]  /*0280*/  IABS R15, R9 ;  /* 0x00000009000f7213 */ /* 0x000fe20000000000 */
[----:B------:R-:W-:Y:S01]  /*0290*/  IMAD.MOV.U32 R46, RZ, RZ, R8 ;  /* 0x000000ffff2e7224 */ /* 0x000fe200078e0008 */
[----:B--2---:R0:W1:Y:S06]  /*02a0*/  I2F.F64.S16 R50, R12 ;  /* 0x0000000c00327312 */ /* 0x00406c0000101c00 */
.L_x_56:
[----:B0-----:R-:W-:Y:S01]  /*02b0*/  IMAD.IADD R12, R46, 0x1, -R3 ;  /* 0x000000012e0c7824 */ /* 0x001fe200078e0a03 */
[----:B------:R-:W-:Y:S01]  /*02c0*/  IABS R21, R47 ;  /* 0x0000002f00157213 */ /* 0x000fe20000000000 */
[----:B------:R-:W-:Y:S01]  /*02d0*/  BSSY.RECONVERGENT B1, `(.L_x_2) ;  /* 0x000015a000017945 */ /* 0x000fe20003800200 */
[----:B------:R-:W-:Y:S02]  /*02e0*/  VIMNMX R13, PT, PT, R45, R48, !PT ;  /* 0x000000302d0d7248 */ /* 0x000fe40007fe0100 */
[----:B------:R-:W-:-:S04]  /*02f0*/  IABS R14, R12 ;  /* 0x0000000c000e7213 */ /* 0x000fc80000000000 */
[----:B------:R-:W-:-:S13]  /*0300*/  ISETP.GT.AND P0, PT, R14, R21, PT ;  /* 0x000000150e00720c */ /* 0x000fda0003f04270 */
[----:B------:R-:W-:Y:S05]  /*0310*/  @!P0 BRA `(.L_x_3) ;  /* 0x0000000800b08947 */ /* 0x000fea0003800000 */
[----:B------:R-:W-:Y:S01]  /*0320*/  BSSY.RECONVERGENT B3, `(.L_x_4) ;  /* 0x00000aa000037945 */ /* 0x000fe20003800200 */
[----:B------:R-:W-:Y:S02]  /*0330*/  IMAD R21, R21, 0x2, -R14 ;  /* 0x0000000215157824 */ /* 0x000fe400078e0a0e */
[----:B------:R-:W-:Y:S02]  /*0340*/  IMAD.MOV.U32 R42, RZ, RZ, RZ ;  /* 0x000000ffff2a7224 */ /* 0x000fe400078e00ff */
[--C-:B------:R-:W-:Y:S02]  /*0350*/  IMAD.MOV.U32 R20, RZ, RZ, R2.reuse ;  /* 0x000000ffff147224 */ /* 0x100fe400078e0002 */
[----:B------:R-:W-:Y:S02]  /*0360*/  IMAD.MOV.U32 R19, RZ, RZ, R3 ;  /* 0x000000ffff137224 */ /* 0x000fe400078e0003 */
[----:B------:R-:W-:Y:S02]  /*0370*/  IMAD.MOV.U32 R44, RZ, RZ, RZ ;  /* 0x000000ffff2c7224 */ /* 0x000fe400078e00ff */
[----:B------:R-:W-:-:S02]  /*0380*/  IMAD.MOV.U32 R17, RZ, RZ, R2 ;  /* 0x000000ffff117224 */ /* 0x000fc400078e0002 */
[----:B------:R-:W-:Y:S02]  /*0390*/  IMAD.MOV.U32 R18, RZ, RZ, R3 ;  /* 0x000000ffff127224 */ /* 0x000fe400078e0003 */
[----:B-1----:R-:W-:Y:S02]  /*03a0*/  IMAD.MOV.U32 R54, RZ, RZ, R50 ;  /* 0x000000ffff367224 */ /* 0x002fe400078e0032 */
[----:B------:R-:W-:-:S07]  /*03b0*/  IMAD.MOV.U32 R55, RZ, RZ, R51 ;  /* 0x000000ffff377224 */ /* 0x000fce00078e0033 */
.L_x_16:
[----:B------:R-:W0:Y:S01]  /*03c0*/  LDC.64 R24, c[0x0][0x380] ;  /* 0x0000e000ff187b82 */ /* 0x000e220000000a00 */
[----:B------:R-:W-:-:S04]  /*03d0*/  IMAD R23, R17, UR7, R18 ;  /* 0x0000000711177c24 */ /* 0x000fc8000f8e0212 */
[----:B0-----:R-:W-:-:S05]  /*03e0*/  IMAD.WIDE R24, R23, 0x2, R24 ;  /* 0x0000000217187825 */ /* 0x001fca00078e0218 */
[----:B------:R-:W2:Y:S01]  /*03f0*/  LDG.E.U16 R22, desc[UR4][R24.64] ;  /* 0x0000000418167981 */ /* 0x000ea2000c1e1500 */
[----:B------:R-:W-:Y:S01]  /*0400*/  IMAD.IADD R47, R18, 0x1, -R3 ;  /* 0x00000001122f7824 */ /* 0x000fe200078e0a03 */
[----:B------:R-:W-:Y:S01]  /*0410*/  BSSY.RECONVERGENT B2, `(.L_x_5) ;  /* 0x000000c000027945 */ /* 0x000fe20003800200 */
[----:B------:R-:W-:Y:S02]  /*0420*/  MOV R0, 0x4d0 ;  /* 0x000004d000007802 */ /* 0x000fe40000000f00 */
[----:B------:R-:W0:Y:S02]  /*0430*/  I2F.F64 R52, R47 ;  /* 0x0000002f00347312 */ /* 0x000e240000201c00 */
[----:B0-----:R-:W-:-:S06]  /*0440*/  DADD R52, -RZ, |R52| ;  /* 0x00000000ff347229 */ /* 0x001fcc0000000534 */
[----:B--2---:R-:W0:Y:S02]  /*0450*/  I2F.F64.S16 R22, R22 ;  /* 0x0000001600167312 */ /* 0x004e240000101c00 */
[--C-:B0-----:R-:W-:Y:S02]  /*0460*/  DSETP.GEU.AND P0, PT, R54, R22.reuse, PT ;  /* 0x000000163600722a */ /* 0x101fe40003f0e000 */
[----:B------:R-:W-:-:S04]  /*0470*/  DADD R56, -R50, R22 ;  /* 0x0000000032387229 */ /* 0x000fc80000000116 */
[----:B------:R-:W-:Y:S02]  /*0480*/  FSEL R54, R22, R54, !P0 ;  /* 0x0000003616367208 */ /* 0x000fe40004000000 */
[----:B------:R-:W-:Y:S02]  /*0490*/  FSEL R55, R23, R55, !P0 ;  /* 0x0000003717377208 */ /* 0x000fe40004000000 */
[----:B------:R-:W-:Y:S02]  /*04a0*/  SEL R19, R18, R19, !P0 ;  /* 0x0000001312137207 */ /* 0x000fe40004000000 */
[----:B------:R-:W-:-:S07]  /*04b0*/  SEL R20, R17, R20, !P0 ;  /* 0x0000001411147207 */ /* 0x000fce0004000000 */
[----:B------:R-:W-:Y:S05]  /*04c0*/  CALL.REL.NOINC `($_Z17lineOfSightKernelPsS_iii$__internal_accurate_pow) ;  /* 0x0000006000087944 */ /* 0x000fea0003c00000 */
[----:B------:R-:W-:Y:S05]  /*04d0*/  BSYNC.RECONVERGENT B2 ;  /* 0x0000000000027941 */ /* 0x000fea0003800200 */
.L_x_5:
[----:B------:R-:W-:Y:S01]  /*04e0*/  IMAD.IADD R43, R17, 0x1, -R2 ;  /* 0x00000001112b7824 */ /* 0x000fe200078e0a02 */
[C---:B------:R-:W-:Y:S01]  /*04f0*/  ISETP.NE.AND P0, PT, R47.reuse, RZ, PT ;  /* 0x000000ff2f00720c */ /* 0x040fe20003f05270 */
[----:B------:R-:W-:Y:S01]  /*0500*/  BSSY.RECONVERGENT B2, `(.L_x_6) ;  /* 0x000000a000027945 */ /* 0x000fe20003800200 */
[----:B------:R-:W-:Y:S01]  /*0510*/  ISETP.NE.AND P1, PT, R47, 0x1, PT ;  /* 0x000000012f00780c */ /* 0x000fe20003f25270 */
[----:B------:R-:W0:Y:S01]  /*0520*/  I2F.F64 R52, R43 ;  /* 0x0000002b00347312 */ /* 0x000e220000201c00 */
[----:B------:R-:W-:Y:S02]  /*0530*/  FSEL R22, R22, RZ, P0 ;  /* 0x000000ff16167208 */ /* 0x000fe40000000000 */
[----:B------:R-:W-:Y:S02]  /*0540*/  FSEL R28, R28, RZ, P0 ;  /* 0x000000ff1c1c7208 */ /* 0x000fe40000000000 */
[----:B------:R-:W-:Y:S02]  /*0550*/  FSEL R58, R22, RZ, P1 ;  /* 0x000000ff163a7208 */ /* 0x000fe40000800000 */
[----:B------:R-:W-:-:S02]  /*0560*/  FSEL R59, R28, 1.875, P1 ;  /* 0x3ff000001c3b7808 */ /* 0x000fc40000800000 */
[----:B------:R-:W-:Y:S01]  /*0570*/  MOV R0, 0x5a0 ;  /* 0x000005a000007802 */ /* 0x000fe20000000f00 */
[----:B0-----:R-:W-:-:S11]  /*0580*/  DADD R52, -RZ, |R52| ;  /* 0x00000000ff347229 */ /* 0x001fd60000000534 */
[----:B------:R-:W-:Y:S05]  /*0590*/  CALL.REL.NOINC `($_Z17lineOfSightKernelPsS_iii$__internal_accurate_pow) ;  /* 0x0000005c00d47944 */ /* 0x000fea0003c00000 */
[----:B------:R-:W-:Y:S05]  /*05a0*/  BSYNC.RECONVERGENT B2 ;  /* 0x0000000000027941 */ /* 0x000fea0003800200 */
.L_x_6:
[C---:B------:R-:W-:Y:S01]  /*05b0*/  ISETP.NE.AND P0, PT, R43.reuse, RZ, PT ;  /* 0x000000ff2b00720c */ /* 0x040fe20003f05270 */
[----:B------:R-:W-:Y:S01]  /*05c0*/  BSSY.RECONVERGENT B4, `(.L_x_7) ;  /* 0x000001e000047945 */ /* 0x000fe20003800200 */
[----:B------:R-:W-:Y:S02]  /*05d0*/  ISETP.NE.AND P1, PT, R43, 0x1, PT ;  /* 0x000000012b00780c */ /* 0x000fe40003f25270 */
[----:B------:R-:W-:Y:S02]  /*05e0*/  FSEL R22, R22, RZ, P0 ;  /* 0x000000ff16167208 */ /* 0x000fe40000000000 */
[----:B------:R-:W-:Y:S02]  /*05f0*/  FSEL R28, R28, RZ, P0 ;  /* 0x000000ff1c1c7208 */ /* 0x000fe40000000000 */
[----:B------:R-:W-:Y:S02]  /*0600*/  FSEL R22, R22, RZ, P1 ;  /* 0x000000ff16167208 */ /* 0x000fe40000800000 */
[----:B------:R-:W-:-:S06]  /*0610*/  FSEL R23, R28, 1.875, P1 ;  /* 0x3ff000001c177808 */ /* 0x000fcc0000800000 */
[----:B------:R-:W-:Y:S01]  /*0620*/  DADD R58, R58, R22 ;  /* 0x000000003a3a7229 */ /* 0x000fe20000000016 */
[----:B------:R-:W-:Y:S02]  /*0630*/  IMAD.MOV.U32 R22, RZ, RZ, 0x0 ;  /* 0x00000000ff167424 */ /* 0x000fe400078e00ff */
[----:B------:R-:W-:-:S03]  /*0640*/  IMAD.MOV.U32 R23, RZ, RZ, 0x3fd80000 ;  /* 0x3fd80000ff177424 */ /* 0x000fc600078e00ff */
[----:B------:R-:W0:Y:S04]  /*0650*/  MUFU.RSQ64H R29, R59 ;  /* 0x0000003b001d7308 */ /* 0x000e280000001c00 */
[----:B------:R-:W-:-:S05]  /*0660*/  VIADD R28, R59, 0xfcb00000 ;  /* 0xfcb000003b1c7836 */ /* 0x000fca0000000000 */
[----:B------:R-:W-:Y:S01]  /*0670*/  ISETP.GE.U32.AND P0, PT, R28, 0x7ca00000, PT ;  /* 0x7ca000001c00780c */ /* 0x000fe20003f06070 */
[----:B0-----:R-:W-:-:S08]  /*0680*/  DMUL R24, R28, R28 ;  /* 0x0000001c1c187228 */ /* 0x001fd00000000000 */
[----:B------:R-:W-:-:S08]  /*0690*/  DFMA R24, R58, -R24, 1 ;  /* 0x3ff000003a18742b */ /* 0x000fd00000000818 */
[----:B------:R-:W-:Y:S02]  /*06a0*/  DFMA R22, R24, R22, 0.5 ;  /* 0x3fe000001816742b */ /* 0x000fe40000000016 */
[----:B------:R-:W-:-:S08]  /*06b0*/  DMUL R32, R28, R24 ;  /* 0x000000181c207228 */ /* 0x000fd00000000000 */
[----:B------:R-:W-:-:S08]  /*06c0*/  DFMA R32, R22, R32, R28 ;  /* 0x000000201620722b */ /* 0x000fd0000000001c */
[----:B------:R-:W-:Y:S02]  /*06d0*/  DMUL R22, R58, R32 ;  /* 0x000000203a167228 */ /* 0x000fe40000000000 */
[----:B------:R-:W-:Y:S01]  /*06e0*/  VIADD R25, R33, 0xfff00000 ;  /* 0xfff0000021197836 */ /* 0x000fe20000000000 */
[----:B------:R-:W-:-:S05]  /*06f0*/  MOV R24, R32 ;  /* 0x0000002000187202 */ /* 0x000fca0000000f00 */
[----:B------:R-:W-:-:S08]  /*0700*/  DFMA R26, R22, -R22, R58 ;  /* 0x80000016161a722b */ /* 0x000fd0000000003a */
[----:B------:R-:W-:Y:S01]  /*0710*/  DFMA R30, R26, R24, R22 ;  /* 0x000000181a1e722b */ /* 0x000fe20000000016 */
[----:B------:R-:W-:Y:S10]  /*0720*/  @!P0 BRA `(.L_x_8) ;  /* 0x00000000001c8947 */ /* 0x000ff40003800000 */
[----:B------:R-:W-:Y:S01]  /*0730*/  IMAD.MOV.U32 R24, RZ, RZ, R32 ;  /* 0x000000ffff187224 */ /* 0x000fe200078e0020 */
[----:B------:R-:W-:Y:S01]  /*0740*/  MOV R0, 0x780 ;  /* 0x0000078000007802 */ /* 0x000fe20000000f00 */
[----:B------:R-:W-:Y:S02]  /*0750*/  IMAD.MOV.U32 R30, RZ, RZ, R58 ;  /* 0x000000ffff1e7224 */ /* 0x000fe400078e003a */
[----:B------:R-:W-:-:S07]  /*0760*/  IMAD.MOV.U32 R29, RZ, RZ, R59 ;  /* 0x000000ffff1d7224 */ /* 0x000fce00078e003b */
[----:B------:R-:W-:Y:S05]  /*0770*/  CALL.REL.NOINC `($__internal_1_$__cuda_sm20_dsqrt_rn_f64_mediumpath_v1) ;  /* 0x0000005800b87944 */ /* 0x000fea0003c00000 */
[----:B------:R-:W-:Y:S02]  /*0780*/  IMAD.MOV.U32 R30, RZ, RZ, R22 ;  /* 0x000000ffff1e7224 */ /* 0x000fe400078e0016 */
[----:B------:R-:W-:-:S07]  /*0790*/  IMAD.MOV.U32 R31, RZ, RZ, R23 ;  /* 0x000000ffff1f7224 */ /* 0x000fce00078e0017 */
.L_x_8:
[----:B------:R-:W-:Y:S05]  /*07a0*/  BSYNC.RECONVERGENT B4 ;  /* 0x0000000000047941 */ /* 0x000fea0003800200 */
.L_x_7:
[----:B------:R-:W0:Y:S01]  /*07b0*/  MUFU.RCP64H R25, R31 ;  /* 0x0000001f00197308 */ /* 0x000e220000001800 */
[----:B------:R-:W-:Y:S01]  /*07c0*/  IMAD.MOV.U32 R24, RZ, RZ, 0x1 ;  /* 0x00000001ff187424 */ /* 0x000fe200078e00ff */
[----:B------:R-:W-:Y:S01]  /*07d0*/  FSETP.GEU.AND P1, PT, |R57|, 6.5827683646048100446e-37, PT ;  /* 0x036000003900780b */ /* 0x000fe20003f2e200 */
[----:B------:R-:W-:Y:S04]  /*07e0*/  BSSY.RECONVERGENT B4, `(.L_x_9) ;  /* 0x0000012000047945 */ /* 0x000fe80003800200 */
[----:B0-----:R-:W-:-:S08]  /*07f0*/  DFMA R22, R24, -R30, 1 ;  /* 0x3ff000001816742b */ /* 0x001fd0000000081e */
[----:B------:R-:W-:-:S08]  /*0800*/  DFMA R22, R22, R22, R22 ;  /* 0x000000161616722b */ /* 0x000fd00000000016 */
[----:B------:R-:W-:-:S08]  /*0810*/  DFMA R22, R24, R22, R24 ;  /* 0x000000161816722b */ /* 0x000fd00000000018 */
[----:B------:R-:W-:-:S08]  /*0820*/  DFMA R24, R22, -R30, 1 ;  /* 0x3ff000001618742b */ /* 0x000fd0000000081e */
[----:B------:R-:W-:-:S08]  /*0830*/  DFMA R24, R22, R24, R22 ;  /* 0x000000181618722b */ /* 0x000fd00000000016 */
[----:B------:R-:W-:-:S08]  /*0840*/  DMUL R22, R56, R24 ;  /* 0x0000001838167228 */ /* 0x000fd00000000000 */
[----:B------:R-:W-:-:S08]  /*0850*/  DFMA R58, R22, -R30, R56 ;  /* 0x8000001e163a722b */ /* 0x000fd00000000038 */
[----:B------:R-:W-:-:S10]  /*0860*/  DFMA R58, R24, R58, R22 ;  /* 0x0000003a183a722b */ /* 0x000fd40000000016 */
[----:B------:R-:W-:-:S05]  /*0870*/  FFMA R0, RZ, R31, R59 ;  /* 0x0000001fff007223 */ /* 0x000fca000000003b */
[----:B------:R-:W-:-:S13]  /*0880*/  FSETP.GT.AND P0, PT, |R0|, 1.469367938527859385e-39, PT ;  /* 0x001000000000780b */ /* 0x000fda0003f04200 */
[----:B------:R-:W-:Y:S05]  /*0890*/  @P0 BRA P1, `(.L_x_10) ;  /* 0x0000000000180947 */ /* 0x000fea0000800000 */
[----:B------:R-:W-:Y:S01]  /*08a0*/  IMAD.MOV.U32 R60, RZ, RZ, R56 ;  /* 0x000000ffff3c7224 */ /* 0x000fe200078e0038 */
[----:B------:R-:W-:Y:S01]  /*08b0*/  MOV R0, 0x900 ;  /* 0x0000090000007802 */ /* 0x000fe20000000f00 */
[----:B------:R-:W-:Y:S02]  /*08c0*/  IMAD.MOV.U32 R61, RZ, RZ, R57 ;  /* 0x000000ffff3d7224 */ /* 0x000fe400078e0039 */
[----:B------:R-:W-:Y:S02]  /*08d0*/  IMAD.MOV.U32 R22, RZ, RZ, R30 ;  /* 0x000000ffff167224 */ /* 0x000fe400078e001e */
[----:B------:R-:W-:-:S07]  /*08e0*/  IMAD.MOV.U32 R23, RZ, RZ, R31 ;  /* 0x000000ffff177224 */ /* 0x000fce00078e001f */
[----:B------:R-:W-:Y:S05]  /*08f0*/  CALL.REL.NOINC `($__internal_0_$__cuda_sm20_div_rn_f64_full) ;  /* 0x0000005000d87944 */ /* 0x000fea0003c00000 */
.L_x_10:
[----:B------:R-:W-:Y:S05]  /*0900*/  BSYNC.RECONVERGENT B4 ;  /* 0x0000000000047941 */ /* 0x000fea0003800200 */
.L_x_9:
[----:B------:R-:W-:Y:S01]  /*0910*/  IMAD.IADD R47, R19, 0x1, -R3 ;  /* 0x00000001132f7824 */ /* 0x000fe200078e0a03 */
[----:B------:R-:W-:Y:S01]  /*0920*/  BSSY.RECONVERGENT B2, `(.L_x_11) ;  /* 0x0000005000027945 */ /* 0x000fe20003800200 */
[----:B------:R-:W-:Y:S02]  /*0930*/  MOV R0, 0x970 ;  /* 0x0000097000007802 */ /* 0x000fe40000000f00 */
[----:B------:R-:W0:Y:S02]  /*0940*/  I2F.F64 R52, R47 ;  /* 0x0000002f00347312 */ /* 0x000e240000201c00 */
[----:B0-----:R-:W-:-:S11]  /*0950*/  DADD R52, -RZ, |R52| ;  /* 0x00000000ff347229 */ /* 0x001fd60000000534 */
[----:B------:R-:W-:Y:S05]  /*0960*/  CALL.REL.NOINC `($_Z17lineOfSightKernelPsS_iii$__internal_accurate_pow) ;  /* 0x0000005800e07944 */ /* 0x000fea0003c00000 */
[----:B------:R-:W-:Y:S05]  /*0970*/  BSYNC.RECONVERGENT B2 ;  /* 0x0000000000027941 */ /* 0x000fea0003800200 */
.L_x_11:
        /* <DEDUP_REMOVED lines=13> */
.L_x_12:
[C---:B------:R-:W-:Y:S01]  /*0a50*/  ISETP.NE.AND P0, PT, R43.reuse, RZ, PT ;  /* 0x000000ff2b00720c */ /* 0x040fe20003f05270 */
[----:B------:R-:W-:Y:S01]  /*0a60*/  IMAD.MOV.U32 R23, RZ, RZ, 0x3fd80000 ;  /* 0x3fd80000ff177424 */ /* 0x000fe200078e00ff */
[----:B------:R-:W-:Y:S01]  /*0a70*/  ISETP.NE.AND P1, PT, R43, 0x1, PT ;  /* 0x000000012b00780c */ /* 0x000fe20003f25270 */
[----:B------:R-:W-:Y:S01]  /*0a80*/  BSSY.RECONVERGENT B4, `(.L_x_13) ;  /* 0x000001b000047945 */ /* 0x000fe20003800200 */
[----:B------:R-:W-:Y:S02]  /*0a90*/  FSEL R22, R22, RZ, P0 ;  /* 0x000000ff16167208 */ /* 0x000fe40000000000 */
[----:B------:R-:W-:Y:S02]  /*0aa0*/  FSEL R28, R28, RZ, P0 ;  /* 0x000000ff1c1c7208 */ /* 0x000fe40000000000 */
[----:B------:R-:W-:Y:S01]  /*0ab0*/  FSEL R30, R22, RZ, P1 ;  /* 0x000000ff161e7208 */ /* 0x000fe20000800000 */
[----:B------:R-:W-:Y:S01]  /*0ac0*/  IMAD.MOV.U32 R22, RZ, RZ, 0x0 ;  /* 0x00000000ff167424 */ /* 0x000fe200078e00ff */
[----:B------:R-:W-:-:S06]  /*0ad0*/  FSEL R31, R28, 1.875, P1 ;  /* 0x3ff000001c1f7808 */ /* 0x000fcc0000800000 */
[----:B------:R-:W-:-:S06]  /*0ae0*/  DADD R30, R56, R30 ;  /* 0x00000000381e7229 */ /* 0x000fcc000000001e */
        /* <DEDUP_REMOVED lines=9> */
[----:B------:R-:W-:Y:S02]  /*0b80*/  VIADD R25, R33, 0xfff00000 ;  /* 0xfff0000021197836 */ /* 0x000fe40000000000 */
[----:B------:R-:W-:-:S04]  /*0b90*/  IMAD.MOV.U32 R24, RZ, RZ, R32 ;  /* 0x000000ffff187224 */ /* 0x000fc800078e0020 */
[----:B------:R-:W-:-:S08]  /*0ba0*/  DFMA R26, R22, -R22, R30 ;  /* 0x80000016161a722b */ /* 0x000fd0000000001e */
[----:B------:R-:W-:Y:S01]  /*0bb0*/  DFMA R34, R26, R24, R22 ;  /* 0x000000181a22722b */ /* 0x000fe20000000016 */
[----:B------:R-:W-:Y:S10]  /*0bc0*/  @!P0 BRA `(.L_x_14) ;  /* 0x0000000000188947 */ /* 0x000ff40003800000 */
[----:B------:R-:W-:Y:S01]  /*0bd0*/  IMAD.MOV.U32 R24, RZ, RZ, R32 ;  /* 0x000000ffff187224 */ /* 0x000fe200078e0020 */
[----:B------:R-:W-:Y:S01]  /*0be0*/  MOV R0, 0xc10 ;  /* 0x00000c1000007802 */ /* 0x000fe20000000f00 */
[----:B------:R-:W-:-:S07]  /*0bf0*/  IMAD.MOV.U32 R29, RZ, RZ, R31 ;  /* 0x000000ffff1d7224 */ /* 0x000fce00078e001f */
[----:B------:R-:W-:Y:S05]  /*0c00*/  CALL.REL.NOINC `($__internal_1_$__cuda_sm20_dsqrt_rn_f64_mediumpath_v1) ;  /* 0x0000005400947944 */ /* 0x000fea0003c00000 */
[----:B------:R-:W-:Y:S02]  /*0c10*/  IMAD.MOV.U32 R34, RZ, RZ, R22 ;  /* 0x000000ffff227224 */ /* 0x000fe400078e0016 */
[----:B------:R-:W-:-:S07]  /*0c20*/  IMAD.MOV.U32 R35, RZ, RZ, R23 ;  /* 0x000000ffff237224 */ /* 0x000fce00078e0017 */
.L_x_14:
[----:B------:R-:W-:Y:S05]  /*0c30*/  BSYNC.RECONVERGENT B4 ;  /* 0x0000000000047941 */ /* 0x000fea0003800200 */
.L_x_13:
[----:B------:R-:W-:Y:S01]  /*0c40*/  DFMA R34, R34, R58, R50 ;  /* 0x0000003a2222722b */ /* 0x000fe20000000032 */
[----:B------:R-:W-:Y:S01]  /*0c50*/  IMAD.IADD R47, R11, 0x1, -R2 ;  /* 0x000000010b2f7824 */ /* 0x000fe200078e0a02 */
[----:B------:R-:W-:Y:S01]  /*0c60*/  ISETP.NE.AND P4, PT, R42, R13, PT ;  /* 0x0000000d2a00720c */ /* 0x000fe20003f85270 */
[----:B------:R-:W-:Y:S01]  /*0c70*/  IMAD.MOV.U32 R22, RZ, RZ, 0x1 ;  /* 0x00000001ff167424 */ /* 0x000fe200078e00ff */
[----:B------:R-:W-:Y:S01]  /*0c80*/  ISETP.GE.AND P2, PT, R21, RZ, PT ;  /* 0x000000ff1500720c */ /* 0x000fe20003f46270 */
[----:B------:R-:W-:Y:S01]  /*0c90*/  VIADD R0, R44, 0x1 ;  /* 0x000000012c007836 */ /* 0x000fe20000000000 */
[----:B------:R-:W-:Y:S02]  /*0ca0*/  ISETP.GE.AND P3, PT, R12, 0x1, PT ;  /* 0x000000010c00780c */ /* 0x000fe40003f66270 */
[----:B------:R-:W-:Y:S01]  /*0cb0*/  DSETP.GTU.AND P1, PT, R54, R34, PT ;  /* 0x000000223600722a */ /* 0x000fe20003f2c000 */
[----:B------:R-:W-:Y:S02]  /*0cc0*/  ISETP.GT.AND P0, PT, R47, -0x1, PT ;  /* 0xffffffff2f00780c */ /* 0x000fe40003f04270 */
[----:B------:R-:W-:-:S02]  /*0cd0*/  IABS R24, R47 ;  /* 0x0000002f00187213 */ /* 0x000fc40000000000 */
[----:B------:R-:W-:Y:S02]  /*0ce0*/  SEL R23, R14, RZ, P2 ;  /* 0x000000ff0e177207 */ /* 0x000fe40001000000 */
[----:B------:R-:W-:Y:S02]  /*0cf0*/  SEL R22, R22, 0xffffffff, P0 ;  /* 0xffffffff16167807 */ /* 0x000fe40000000000 */
[----:B------:R-:W-:Y:S01]  /*0d00*/  IADD3 R25, PT, PT, R18, -0x1, RZ ;  /* 0xffffffff12197810 */ /* 0x000fe20007ffe0ff */
[----:B------:R-:W-:Y:S01]  /*0d10*/  IMAD.IADD R24, R24, 0x1, -R23 ;  /* 0x0000000118187824 */ /* 0x000fe200078e0a17 */
[----:B------:R-:W-:Y:S01]  /*0d20*/  SEL R22, R22, RZ, P2 ;  /* 0x000000ff16167207 */ /* 0x000fe20001000000 */
[----:B------:R-:W-:Y:S02]  /*0d30*/  @P3 VIADD R25, R18, 0x1 ;  /* 0x0000000112193836 */ /* 0x000fe40000000000 */
[----:B------:R-:W-:Y:S02]  /*0d40*/  @P1 IMAD.MOV R0, RZ, RZ, R44 ;  /* 0x000000ffff001224 */ /* 0x000fe400078e022c */
[----:B------:R-:W-:-:S02]  /*0d50*/  IMAD.IADD R17, R22, 0x1, R17 ;  /* 0x0000000116117824 */ /* 0x000fc400078e0211 */
[----:B------:R-:W-:Y:S02]  /*0d60*/  IMAD R21, R24, 0x2, R21 ;  /* 0x0000000218157824 */ /* 0x000fe400078e0215 */
[----:B------:R-:W-:Y:S01]  /*0d70*/  IMAD.MOV.U32 R44, RZ, RZ, R0 ;  /* 0x000000ffff2c7224 */ /* 0x000fe200078e0000 */
[----:B------:R-:W-:Y:S06]  /*0d80*/  @!P4 BRA `(.L_x_15) ;  /* 0x00000000000cc947 */ /* 0x000fec0003800000 */
[----:B------:R-:W-:Y:S02]  /*0d90*/  VIADD R42, R42, 0x1 ;  /* 0x000000012a2a7836 */ /* 0x000fe40000000000 */
[----:B------:R-:W-:Y:S01]  /*0da0*/  IMAD.MOV.U32 R18, RZ, RZ, R25 ;  /* 0x000000ffff127224 */ /* 0x000fe200078e0019 */
[----:B------:R-:W-:Y:S06]  /*0db0*/  BRA `(.L_x_16) ;  /* 0xfffffff400807947 */ /* 0x000fec000383ffff */
.L_x_15:
[----:B------:R-:W-:Y:S05]  /*0dc0*/  BSYNC.RECONVERGENT B3 ;  /* 0x0000000000037941 */ /* 0x000fea0003800200 */
.L_x_4:
[----:B------:R-:W-:Y:S05]  /*0dd0*/  BRA `(.L_x_17) ;  /* 0x0000000800a47947 */ /* 0x000fea0003800000 */
.L_x_3:
        /* <DEDUP_REMOVED lines=9> */
.L_x_28:
        /* <DEDUP_REMOVED lines=18> */
.L_x_18:
        /* <DEDUP_REMOVED lines=13> */
.L_x_19:
        /* <DEDUP_REMOVED lines=24> */
[----:B------:R-:W-:Y:S01]  /*11e0*/  MOV R24, R32 ;  /* 0x0000002000187202 */ /* 0x000fe20000000f00 */
[----:B------:R-:W-:Y:S01]  /*11f0*/  IMAD.MOV.U32 R30, RZ, RZ, R58 ;  /* 0x000000ffff1e7224 */ /* 0x000fe200078e003a */
[----:B------:R-:W-:Y:S01]  /*1200*/  MOV R0, 0x1230 ;  /* 0x0000123000007802 */ /* 0x000fe20000000f00 */
[----:B------:R-:W-:-:S07]  /*1210*/  IMAD.MOV.U32 R29, RZ, RZ, R59 ;  /* 0x000000ffff1d7224 */ /* 0x000fce00078e003b */
[----:B------:R-:W-:Y:S05]  /*1220*/  CALL.REL.NOINC `($__internal_1_$__cuda_sm20_dsqrt_rn_f64_mediumpath_v1) ;  /* 0x00000050000c7944 */ /* 0x000fea0003c00000 */
[----:B------:R-:W-:Y:S02]  /*1230*/  IMAD.MOV.U32 R30, RZ, RZ, R22 ;  /* 0x000000ffff1e7224 */ /* 0x000fe400078e0016 */
[----:B------:R-:W-:-:S07]  /*1240*/  IMAD.MOV.U32 R31, RZ, RZ, R23 ;  /* 0x000000ffff1f7224 */ /* 0x000fce00078e0017 */
.L_x_21:
[----:B------:R-:W-:Y:S05]  /*1250*/  BSYNC.RECONVERGENT B3 ;  /* 0x0000000000037941 */ /* 0x000fea0003800200 */
.L_x_20:
        /* <DEDUP_REMOVED lines=21> */
.L_x_23:
[----:B------:R-:W-:Y:S05]  /*13b0*/  BSYNC.RECONVERGENT B3 ;  /* 0x0000000000037941 */ /* 0x000fea0003800200 */
.L_x_22:
[----:B------:R-:W-:Y:S01]  /*13c0*/  IMAD.IADD R47, R19, 0x1, -R3 ;  /* 0x00000001132f7824 */ /* 0x000fe200078e0a03 */
[----:B------:R-:W-:Y:S01]  /*13d0*/  BSSY.RECONVERGENT B2, `(.L_x_24) ;  /* 0x0000005000027945 */ /* 0x000fe20003800200 */
[----:B------:R-:W-:Y:S02]  /*13e0*/  MOV R0, 0x1420 ;  /* 0x0000142000007802 */ /* 0x000fe40000000f00 */
[----:B------:R-:W0:Y:S02]  /*13f0*/  I2F.F64 R52, R47 ;  /* 0x0000002f00347312 */ /* 0x000e240000201c00 */
[----:B0-----:R-:W-:-:S11]  /*1400*/  DADD R52, -RZ, |R52| ;  /* 0x00000000ff347229 */ /* 0x001fd60000000534 */
[----:B------:R-:W-:Y:S05]  /*1410*/  CALL.REL.NOINC `($_Z17lineOfSightKernelPsS_iii$__internal_accurate_pow) ;  /* 0x0000005000347944 */ /* 0x000fea0003c00000 */
[----:B------:R-:W-:Y:S05]  /*1420*/  BSYNC.RECONVERGENT B2 ;  /* 0x0000000000027941 */ /* 0x000fea0003800200 */
.L_x_24:
        /* <DEDUP_REMOVED lines=13> */
.L_x_25:
        /* <DEDUP_REMOVED lines=30> */
.L_x_27:
[----:B------:R-:W-:Y:S05]  /*16e0*/  BSYNC.RECONVERGENT B3 ;  /* 0x0000000000037941 */ /* 0x000fea0003800200 */
.L_x_26:
[----:B------:R-:W-:Y:S01]  /*16f0*/  DFMA R34, R34, R58, R50 ;  /* 0x0000003a2222722b */ /* 0x000fe20000000032 */
[----:B------:R-:W-:Y:S01]  /*1700*/  IMAD.IADD R47, R11, 0x1, -R2 ;  /* 0x000000010b2f7824 */ /* 0x000fe200078e0a02 */
[----:B------:R-:W-:Y:S01]  /*1710*/  ISETP.GT.AND P0, PT, R12, -0x1, PT ;  /* 0xffffffff0c00780c */ /* 0x000fe20003f04270 */
[----:B------:R-:W-:Y:S01]  /*1720*/  IMAD.MOV.U32 R22, RZ, RZ, 0x1 ;  /* 0x00000001ff167424 */ /* 0x000fe200078e00ff */
[----:B------:R-:W-:Y:S01]  /*1730*/  ISETP.GE.AND P2, PT, R42, RZ, PT ;  /* 0x000000ff2a00720c */ /* 0x000fe20003f46270 */
[----:B------:R-:W-:Y:S01]  /*1740*/  VIADD R24, R17, 0xffffffff ;  /* 0xffffffff11187836 */ /* 0x000fe20000000000 */
[----:B------:R-:W-:Y:S02]  /*1750*/  IABS R26, R47 ;  /* 0x0000002f001a7213 */ /* 0x000fe40000000000 */
[----:B------:R-:W-:Y:S01]  /*1760*/  DSETP.GTU.AND P1, PT, R54, R34, PT ;  /* 0x000000223600722a */ /* 0x000fe20003f2c000 */
[----:B------:R-:W-:Y:S02]  /*1770*/  ISETP.GE.AND P3, PT, R47, 0x1, PT ;  /* 0x000000012f00780c */ /* 0x000fe40003f66270 */
[----:B------:R-:W-:-:S02]  /*1780*/  SEL R22, R22, 0xffffffff, P0 ;  /* 0xffffffff16167807 */ /* 0x000fc40000000000 */
[C---:B------:R-:W-:Y:S01]  /*1790*/  ISETP.NE.AND P0, PT, R21.reuse, R26, PT ;  /* 0x0000001a1500720c */ /* 0x040fe20003f05270 */
[----:B------:R-:W-:Y:S01]  /*17a0*/  VIADD R21, R21, 0x1 ;  /* 0x0000000115157836 */ /* 0x000fe20000000000 */
[----:B------:R-:W-:Y:S02]  /*17b0*/  IABS R25, R12 ;  /* 0x0000000c00197213 */ /* 0x000fe40000000000 */
[----:B------:R-:W-:Y:S02]  /*17c0*/  SEL R0, R16, RZ, P2 ;  /* 0x000000ff10007207 */ /* 0x000fe40001000000 */
[----:B------:R-:W-:-:S03]  /*17d0*/  SEL R23, R22, RZ, P2 ;  /* 0x000000ff16177207 */ /* 0x000fc60001000000 */
[----:B------:R-:W-:Y:S01]  /*17e0*/  IMAD.IADD R25, R25, 0x1, -R0 ;  /* 0x0000000119197824 */ /* 0x000fe200078e0a00 */
[----:B------:R-:W-:Y:S01]  /*17f0*/  IADD3 R0, PT, PT, R44, 0x1, RZ ;  /* 0x000000012c007810 */ /* 0x000fe20007ffe0ff */
[----:B------:R-:W-:Y:S02]  /*1800*/  @P1 IMAD.MOV R0, RZ, RZ, R44 ;  /* 0x000000ffff001224 */ /* 0x000fe400078e022c */
[----:B------:R-:W-:Y:S02]  /*1810*/  @P3 VIADD R24, R17, 0x1 ;  /* 0x0000000111183836 */ /* 0x000fe40000000000 */
[----:B------:R-:W-:Y:S02]  /*1820*/  IMAD.IADD R18, R23, 0x1, R18 ;  /* 0x0000000117127824 */ /* 0x000fe400078e0212 */
[----:B------:R-:W-:Y:S02]  /*1830*/  IMAD R42, R25, 0x2, R42 ;  /* 0x00000002192a7824 */ /* 0x000fe400078e022a */
[----:B------:R-:W-:-:S02]  /*1840*/  IMAD.MOV.U32 R44, RZ, RZ, R0 ;  /* 0x000000ffff2c7224 */ /* 0x000fc400078e0000 */
[----:B------:R-:W-:Y:S01]  /*1850*/  IMAD.MOV.U32 R17, RZ, RZ, R24 ;  /* 0x000000ffff117224 */ /* 0x000fe200078e0018 */
[----:B------:R-:W-:Y:S06]  /*1860*/  @P0 BRA `(.L_x_28) ;  /* 0xfffffff400800947 */ /* 0x000fec000383ffff */
.L_x_17:
[----:B------:R-:W-:Y:S05]  /*1870*/  BSYNC.RECONVERGENT B1 ;  /* 0x0000000000017941 */ /* 0x000fea0003800200 */
.L_x_2:
[----:B------:R-:W-:Y:S01]  /*1880*/  IABS R0, R9 ;  /* 0x0000000900007213 */ /* 0x000fe20000000000 */
[----:B------:R-:W-:Y:S01]  /*1890*/  BSSY.RECONVERGENT B1, `(.L_x_29) ;  /* 0x000015b000017945 */ /* 0x000fe20003800200 */
        /* <DEDUP_REMOVED lines=11> */
[----:B------:R-:W-:Y:S02]  /*1950*/  IMAD.MOV.U32 R54, RZ, RZ, R50 ;  /* 0x000000ffff367224 */ /* 0x000fe400078e0032 */
[----:B------:R-:W-:-:S07]  /*1960*/  IMAD.MOV.U32 R55, RZ, RZ, R51 ;  /* 0x000000ffff377224 */ /* 0x000fce00078e0033 */
.L_x_43:
        /* <DEDUP_REMOVED lines=18> */
.L_x_32:
        /* <DEDUP_REMOVED lines=13> */
.L_x_33:
        /* <DEDUP_REMOVED lines=31> */
.L_x_35:
[----:B------:R-:W-:Y:S05]  /*1d50*/  BSYNC.RECONVERGENT B4 ;  /* 0x0000000000047941 */ /* 0x000fea0003800200 */
.L_x_34:
        /* <DEDUP_REMOVED lines=21> */
.L_x_37:
[----:B------:R-:W-:Y:S05]  /*1eb0*/  BSYNC.RECONVERGENT B4 ;  /* 0x0000000000047941 */ /* 0x000fea0003800200 */
.L_x_36:
[----:B------:R-:W-:Y:S01]  /*1ec0*/  IMAD.IADD R12, R20, 0x1, -R3 ;  /* 0x00000001140c7824 */ /* 0x000fe200078e0a03 */
[----:B------:R-:W-:Y:S01]  /*1ed0*/  BSSY.RECONVERGENT B2, `(.L_x_38) ;  /* 0x0000005000027945 */ /* 0x000fe20003800200 */
[----:B------:R-:W-:Y:S02]  /*1ee0*/  MOV R0, 0x1f20 ;  /* 0x00001f2000007802 */ /* 0x000fe40000000f00 */
[----:B------:R-:W0:Y:S02]  /*1ef0*/  I2F.F64 R52, R12 ;  /* 0x0000000c00347312 */ /* 0x000e240000201c00 */
[----:B0-----:R-:W-:-:S11]  /*1f00*/  DADD R52, -RZ, |R52| ;  /* 0x00000000ff347229 */ /* 0x001fd60000000534 */
[----:B------:R-:W-:Y:S05]  /*1f10*/  CALL.REL.NOINC `($_Z17lineOfSightKernelPsS_iii$__internal_accurate_pow) ;  /* 0x0000004400747944 */ /* 0x000fea0003c00000 */
[----:B------:R-:W-:Y:S05]  /*1f20*/  BSYNC.RECONVERGENT B2 ;  /* 0x0000000000027941 */ /* 0x000fea0003800200 */
.L_x_38:
        /* <DEDUP_REMOVED lines=13> */
.L_x_39:
        /* <DEDUP_REMOVED lines=30> */
.L_x_41:
[----:B------:R-:W-:Y:S05]  /*21e0*/  BSYNC.RECONVERGENT B4 ;  /* 0x0000000000047941 */ /* 0x000fea0003800200 */
.L_x_40:
[----:B------:R-:W-:Y:S01]  /*21f0*/  DFMA R34, R34, R58, R50 ;  /* 0x0000003a2222722b */ /* 0x000fe20000000032 */
[----:B------:R-:W-:Y:S01]  /*2200*/  IMAD.IADD R0, R46, 0x1, -R3 ;  /* 0x000000012e007824 */ /* 0x000fe200078e0a03 */
[----:B------:R-:W-:Y:S01]  /*2210*/  ISETP.NE.AND P4, PT, R42, R13, PT ;  /* 0x0000000d2a00720c */ /* 0x000fe20003f85270 */
[----:B------:R-:W-:Y:S01]  /*2220*/  IMAD.IADD R9, R5, 0x1, -R2 ;  /* 0x0000000105097824 */ /* 0x000fe200078e0a02 */
[----:B------:R-:W-:Y:S01]  /*2230*/  ISETP.GE.AND P2, PT, R43, RZ, PT ;  /* 0x000000ff2b00720c */ /* 0x000fe20003f46270 */
[----:B------:R-:W-:Y:S01]  /*2240*/  VIADD R23, R18, 0xffffffff ;  /* 0xffffffff12177836 */ /* 0x000fe20000000000 */
[----:B------:R-:W-:Y:S01]  /*2250*/  ISETP.GE.AND P3, PT, R0, 0x1, PT ;  /* 0x000000010000780c */ /* 0x000fe20003f66270 */
[----:B------:R-:W-:Y:S01]  /*2260*/  VIADD R0, R19, 0x1 ;  /* 0x0000000113007836 */ /* 0x000fe20000000000 */
[----:B------:R-:W-:Y:S01]  /*2270*/  DSETP.GTU.AND P1, PT, R54, R34, PT ;  /* 0x000000223600722a */ /* 0x000fe20003f2c000 */
[----:B------:R-:W-:Y:S02]  /*2280*/  MOV R12, 0x1 ;  /* 0x00000001000c7802 */ /* 0x000fe40000000f00 */
[----:B------:R-:W-:-:S02]  /*2290*/  ISETP.GT.AND P0, PT, R9, -0x1, PT ;  /* 0xffffffff0900780c */ /* 0x000fc40003f04270 */
[----:B------:R-:W-:Y:S02]  /*22a0*/  IABS R25, R9 ;  /* 0x0000000900197213 */ /* 0x000fe40000000000 */
[----:B------:R-:W-:Y:S02]  /*22b0*/  SEL R22, R14, RZ, P2 ;  /* 0x000000ff0e167207 */ /* 0x000fe40001000000 */
[----:B------:R-:W-:Y:S02]  /*22c0*/  SEL R12, R12, 0xffffffff, P0 ;  /* 0xffffffff0c0c7807 */ /* 0x000fe40000000000 */
[----:B------:R-:W-:Y:S02]  /*22d0*/  @P3 VIADD R23, R18, 0x1 ;  /* 0x0000000112173836 */ /* 0x000fe40000000000 */
[----:B------:R-:W-:Y:S01]  /*22e0*/  SEL R12, R12, RZ, P2 ;  /* 0x000000ff0c0c7207 */ /* 0x000fe20001000000 */
[----:B------:R-:W-:Y:S02]  /*22f0*/  IMAD.IADD R22, R25, 0x1, -R22 ;  /* 0x0000000119167824 */ /* 0x000fe400078e0a16 */
[----:B------:R-:W-:-:S02]  /*2300*/  @P1 IMAD.MOV R0, RZ, RZ, R19 ;  /* 0x000000ffff001224 */ /* 0x000fc400078e0213 */
[----:B------:R-:W-:Y:S02]  /*2310*/  IMAD.IADD R17, R12, 0x1, R17 ;  /* 0x000000010c117824 */ /* 0x000fe400078e0211 */
[----:B------:R-:W-:Y:S02]  /*2320*/  IMAD R43, R22, 0x2, R43 ;  /* 0x00000002162b7824 */ /* 0x000fe400078e022b */
[----:B------:R-:W-:Y:S01]  /*2330*/  IMAD.MOV.U32 R19, RZ, RZ, R0 ;  /* 0x000000ffff137224 */ /* 0x000fe200078e0000 */
[----:B------:R-:W-:Y:S06]  /*2340*/  @!P4 BRA `(.L_x_42) ;  /* 0x00000000000cc947 */ /* 0x000fec0003800000 */
[----:B------:R-:W-:Y:S02]  /*2350*/  VIADD R42, R42, 0x1 ;  /* 0x000000012a2a7836 */ /* 0x000fe40000000000 */
[----:B------:R-:W-:Y:S01]  /*2360*/  IMAD.MOV.U32 R18, RZ, RZ, R23 ;  /* 0x000000ffff127224 */ /* 0x000fe200078e0017 */
[----:B------:R-:W-:Y:S06]  /*2370*/  BRA `(.L_x_43) ;  /* 0xfffffff4007c7947 */ /* 0x000fec000383ffff */
.L_x_42:
[----:B------:R-:W-:Y:S05]  /*2380*/  BSYNC.RECONVERGENT B3 ;  /* 0x0000000000037941 */ /* 0x000fea0003800200 */
.L_x_31:
[----:B------:R-:W-:Y:S05]  /*2390*/  BRA `(.L_x_44) ;  /* 0x0000000800a87947 */ /* 0x000fea0003800000 */
.L_x_30:
        /* <DEDUP_REMOVED lines=9> */
.L_x_55:
        /* <DEDUP_REMOVED lines=18> */
.L_x_45:
        /* <DEDUP_REMOVED lines=13> */
.L_x_46:
        /* <DEDUP_REMOVED lines=8> */
[----:B------:R-:W-:Y:S01]  /*26a0*/  IMAD.MOV.U32 R22, RZ, RZ, 0x0 ;  /* 0x00000000ff167424 */ /* 0x000fe200078e00ff */
[----:B------:R-:W-:-:S04]  /*26b0*/  MOV R23, 0x3fd80000 ;  /* 0x3fd8000000177802 */ /* 0x000fc80000000f00 */
        /* <DEDUP_REMOVED lines=21> */
.L_x_48:
[----:B------:R-:W-:Y:S05]  /*2810*/  BSYNC.RECONVERGENT B3 ;  /* 0x0000000000037941 */ /* 0x000fea0003800200 */
.L_x_47:
        /* <DEDUP_REMOVED lines=21> */
.L_x_50:
[----:B------:R-:W-:Y:S05]  /*2970*/  BSYNC.RECONVERGENT B3 ;  /* 0x0000000000037941 */ /* 0x000fea0003800200 */
.L_x_49:
[----:B------:R-:W-:Y:S01]  /*2980*/  IMAD.IADD R42, R17, 0x1, -R3 ;  /* 0x00000001112a7824 */ /* 0x000fe200078e0a03 */
[----:B------:R-:W-:Y:S01]  /*2990*/  BSSY.RECONVERGENT B2, `(.L_x_51) ;  /* 0x0000005000027945 */ /* 0x000fe20003800200 */
[----:B------:R-:W-:Y:S02]  /*29a0*/  MOV R0, 0x29e0 ;  /* 0x000029e000007802 */ /* 0x000fe40000000f00 */
[----:B------:R-:W0:Y:S02]  /*29b0*/  I2F.F64 R22, R42 ;  /* 0x0000002a00167312 */ /* 0x000e240000201c00 */
[----:B0-----:R-:W-:-:S11]  /*29c0*/  DADD R52, -RZ, |R22| ;  /* 0x00000000ff347229 */ /* 0x001fd60000000516 */
[----:B------:R-:W-:Y:S05]  /*29d0*/  CALL.REL.NOINC `($_Z17lineOfSightKernelPsS_iii$__internal_accurate_pow) ;  /* 0x0000003800c47944 */ /* 0x000fea0003c00000 */
[----:B------:R-:W-:Y:S05]  /*29e0*/  BSYNC.RECONVERGENT B2 ;  /* 0x0000000000027941 */ /* 0x000fea0003800200 */
.L_x_51:
        /* <DEDUP_REMOVED lines=13> */
.L_x_52:
        /* <DEDUP_REMOVED lines=30> */
.L_x_54:
[----:B------:R-:W-:Y:S05]  /*2ca0*/  BSYNC.RECONVERGENT B3 ;  /* 0x0000000000037941 */ /* 0x000fea0003800200 */
.L_x_53:
[----:B------:R-:W-:Y:S01]  /*2cb0*/  IMAD.IADD R22, R46, 0x1, -R3 ;  /* 0x000000012e167824 */ /* 0x000fe200078e0a03 */
[----:B------:R-:W-:Y:S01]  /*2cc0*/  DFMA R34, R34, R58, R50 ;  /* 0x0000003a2222722b */ /* 0x000fe20000000032 */
[----:B------:R-:W-:Y:S02]  /*2cd0*/  IADD3 R9, PT, PT, -R2, R5, RZ ;  /* 0x0000000502097210 */ /* 0x000fe40007ffe1ff */
[----:B------:R-:W-:Y:S02]  /*2ce0*/  ISETP.GE.AND P2, PT, R21, RZ, PT ;  /* 0x000000ff1500720c */ /* 0x000fe40003f46270 */
[----:B------:R-:W-:Y:S01]  /*2cf0*/  ISETP.GT.AND P0, PT, R22, -0x1, PT ;  /* 0xffffffff1600780c */ /* 0x000fe20003f04270 */
[----:B------:R-:W-:Y:S01]  /*2d00*/  IMAD.MOV.U32 R22, RZ, RZ, 0x1 ;  /* 0x00000001ff167424 */ /* 0x000fe200078e00ff */
[----:B------:R-:W-:Y:S01]  /*2d10*/  ISETP.GE.AND P3, PT, R9, 0x1, PT ;  /* 0x000000010900780c */ /* 0x000fe20003f66270 */
[----:B------:R-:W-:Y:S01]  /*2d20*/  DSETP.GTU.AND P1, PT, R54, R34, PT ;  /* 0x000000223600722a */ /* 0x000fe20003f2c000 */
[----:B------:R-:W-:-:S02]  /*2d30*/  IABS R25, R9 ;  /* 0x0000000900197213 */ /* 0x000fc40000000000 */
[----:B------:R-:W-:Y:S02]  /*2d40*/  SEL R22, R22, 0xffffffff, P0 ;  /* 0xffffffff16167807 */ /* 0x000fe40000000000 */
[C---:B------:R-:W-:Y:S01]  /*2d50*/  ISETP.NE.AND P0, PT, R20.reuse, R25, PT ;  /* 0x000000191400720c */ /* 0x040fe20003f05270 */
[----:B------:R-:W-:Y:S01]  /*2d60*/  VIADD R20, R20, 0x1 ;  /* 0x0000000114147836 */ /* 0x000fe20000000000 */
[----:B------:R-:W-:Y:S02]  /*2d70*/  IABS R23, R12 ;  /* 0x0000000c00177213 */ /* 0x000fe40000000000 */
[----:B------:R-:W-:-:S05]  /*2d80*/  SEL R0, R15, RZ, P2 ;  /* 0x000000ff0f007207 */ /* 0x000fca0001000000 */
[----:B------:R-:W-:Y:S02]  /*2d90*/  IMAD.IADD R24, R23, 0x1, -R0 ;  /* 0x0000000117187824 */ /* 0x000fe400078e0a00 */
[C---:B------:R-:W-:Y:S02]  /*2da0*/  VIADD R23, R13.reuse, 0xffffffff ;  /* 0xffffffff0d177836 */ /* 0x040fe40000000000 */
[----:B------:R-:W-:Y:S01]  /*2db0*/  @P3 VIADD R23, R13, 0x1 ;  /* 0x000000010d173836 */ /* 0x000fe20000000000 */
[----:B------:R-:W-:Y:S01]  /*2dc0*/  SEL R13, R22, RZ, P2 ;  /* 0x000000ff160d7207 */ /* 0x000fe20001000000 */
[----:B------:R-:W-:Y:S02]  /*2dd0*/  VIADD R0, R19, 0x1 ;  /* 0x0000000113007836 */ /* 0x000fe40000000000 */
[----:B------:R-:W-:Y:S02]  /*2de0*/  @P1 IMAD.MOV R0, RZ, RZ, R19 ;  /* 0x000000ffff001224 */ /* 0x000fe400078e0213 */
[----:B------:R-:W-:-:S02]  /*2df0*/  IMAD.IADD R14, R13, 0x1, R14 ;  /* 0x000000010d0e7824 */ /* 0x000fc400078e020e */
[----:B------:R-:W-:Y:S02]  /*2e00*/  IMAD R21, R24, 0x2, R21 ;  /* 0x0000000218157824 */ /* 0x000fe400078e0215 */
[----:B------:R-:W-:Y:S02]  /*2e10*/  IMAD.MOV.U32 R19, RZ, RZ, R0 ;  /* 0x000000ffff137224 */ /* 0x000fe400078e0000 */
[----:B------:R-:W-:Y:S01]  /*2e20*/  IMAD.MOV.U32 R13, RZ, RZ, R23 ;  /* 0x000000ffff0d7224 */ /* 0x000fe200078e0017 */
[----:B------:R-:W-:Y:S06]  /*2e30*/  @P0 BRA `(.L_x_55) ;  /* 0xfffffff4007c0947 */ /* 0x000fec000383ffff */
.L_x_44:
[----:B------:R-:W-:Y:S05]  /*2e40*/  BSYNC.RECONVERGENT B1 ;  /* 0x0000000000017941 */ /* 0x000fea0003800200 */
.L_x_29:
[C---:B------:R-:W-:Y:S01]  /*2e50*/  ISETP.NE.AND P0, PT, R46.reuse, R10, PT ;  /* 0x0000000a2e00720c */ /* 0x040fe20003f05270 */
[----:B------:R-:W-:Y:S01]  /*2e60*/  VIADD R0, R46, 0x1 ;  /* 0x000000012e007836 */ /* 0x000fe20000000000 */
[----:B------:R-:W-:Y:S01]  /*2e70*/  IADD3 R6, PT, PT, R19, R44, R6 ;  /* 0x0000002c13067210 */ /* 0x000fe20007ffe006 */
[----:B------:R-:W-:Y:S02]  /*2e80*/  VIADD R48, R48, 0xffffffff ;  /* 0xffffffff30307836 */ /* 0x000fe40000000000 */
[----:B------:R-:W-:Y:S02]  /*2e90*/  VIADD R45, R45, 0x1 ;  /* 0x000000012d2d7836 */ /* 0x000fe40000000000 */
[----:B------:R-:W-:-:S06]  /*2ea0*/  IMAD.MOV.U32 R46, RZ, RZ, R0 ;  /* 0x000000ffff2e7224 */ /* 0x000fcc00078e0000 */
[----:B------:R-:W-:Y:S05]  /*2eb0*/  @P0 BRA `(.L_x_56) ;  /* 0xffffffd000fc0947 */ /* 0x000fea000383ffff */
.L_x_1:
[----:B------:R-:W-:Y:S05]  /*2ec0*/  BSYNC.RECONVERGENT B0 ;  /* 0x0000000000007941 */ /* 0x000fea0003800200 */
.L_x_0:
[----:B------:R-:W-:Y:S01]  /*2ed0*/  VIADD R9, R11, 0x1 ;  /* 0x000000010b097836 */ /* 0x000fe20000000000 */
[----:B------:R-:W0:Y:S01]  /*2ee0*/  LDCU UR6, c[0x0][0x390] ;  /* 0x00007200ff0677ac */ /* 0x000e220008000800 */
[----:B------:R-:W-:Y:S03]  /*2ef0*/  BSSY.RECONVERGENT B0, `(.L_x_57) ;  /* 0x00002d2000007945 */ /* 0x000fe60003800200 */
[----:B------:R-:W-:Y:S01]  /*2f00*/  ISETP.GE.AND P0, PT, R9, R5, PT ;  /* 0x000000050900720c */ /* 0x000fe20003f06270 */
[----:B------:R-:W1:Y:S01]  /*2f10*/  LDCU UR7, c[0x0][0x390] ;  /* 0x00007200ff0777ac */ /* 0x000e620008000800 */
[----:B------:R-:W2:Y:S01]  /*2f20*/  LDCU UR12, c[0x0][0x390] ;  /* 0x00007200ff0c77ac */ /* 0x000ea20008000800 */
[----:B------:R-:W3:Y:S10]  /*2f30*/  LDCU UR13, c[0x0][0x390] ;  /* 0x00007200ff0d77ac */ /* 0x000ef40008000800 */
[----:B------:R-:W-:Y:S05]  /*2f40*/  @P0 BRA `(.L_x_58) ;  /* 0x0000002c00300947 */ /* 0x000fea0003800000 */
[----:B------:R-:W4:Y:S02]  /*2f50*/  LDC.64 R12, c[0x0][0x380] ;  /* 0x0000e000ff0c7b82 */ /* 0x000f240000000a00 */
[----:B----4-:R-:W-:-:S05]  /*2f60*/  IMAD.WIDE R12, R7, 0x2, R12 ;  /* 0x00000002070c7825 */ /* 0x010fca00078e020c */
[----:B------:R4:W5:Y:S01]  /*2f70*/  LDG.E.U16 R54, desc[UR4][R12.64] ;  /* 0x000000040c367981 */ /* 0x000962000c1e1500 */
[--C-:B------:R-:W-:Y:S01]  /*2f80*/  IMAD.IADD R8, R8, 0x1, -R3.reuse ;  /* 0x0000000108087824 */ /* 0x100fe200078e0a03 */
[----:B------:R-:W-:Y:S01]  /*2f90*/  LOP3.LUT R11, RZ, R11, RZ, 0x33, !PT ;  /* 0x0000000bff0b7212 */ /* 0x000fe200078e33ff */
[----:B------:R-:W-:Y:S02]  /*2fa0*/  IMAD.IADD R10, R10, 0x1, -R3 ;  /* 0x000000010a0a7824 */ /* 0x000fe400078e0a03 */
[----:B------:R-:W-:Y:S01]  /*2fb0*/  IMAD.MOV.U32 R14, RZ, RZ, 0x1 ;  /* 0x00000001ff0e7424 */ /* 0x000fe200078e00ff */
[----:B------:R-:W-:Y:S01]  /*2fc0*/  ISETP.GT.AND P0, PT, R8, -0x1, PT ;  /* 0xffffffff0800780c */ /* 0x000fe20003f04270 */
[----:B------:R-:W-:Y:S01]  /*2fd0*/  IMAD.IADD R11, R2, 0x1, R11 ;  /* 0x00000001020b7824 */ /* 0x000fe200078e020b */
[----:B------:R-:W-:Y:S02]  /*2fe0*/  ISETP.GT.AND P3, PT, R10, -0x1, PT ;  /* 0xffffffff0a00780c */ /* 0x000fe40003f64270 */
[----:B----4-:R-:W-:Y:S01]  /*2ff0*/  SEL R13, R14, 0xffffffff, P0 ;  /* 0xffffffff0e0d7807 */ /* 0x010fe20000000000 */
[----:B------:R-:W-:Y:S01]  /*3000*/  IMAD.IADD R12, R9, 0x1, -R2 ;  /* 0x00000001090c7824 */ /* 0x000fe200078e0a02 */
[----:B------:R-:W-:-:S02]  /*3010*/  ISETP.GE.AND P2, PT, R8, 0x1, PT ;  /* 0x000000010800780c */ /* 0x000fc40003f46270 */
[----:B------:R-:W-:Y:S02]  /*3020*/  ISETP.GE.AND P1, PT, R10, 0x1, PT ;  /* 0x000000010a00780c */ /* 0x000fe40003f26270 */
[----:B------:R-:W-:Y:S02]  /*3030*/  IABS R15, R8 ;  /* 0x00000008000f7213 */ /* 0x000fe40000000000 */
[----:B------:R-:W-:Y:S02]  /*3040*/  IABS R16, R10 ;  /* 0x0000000a00107213 */ /* 0x000fe40000000000 */
[----:B------:R-:W-:Y:S01]  /*3050*/  SEL R14, R14, 0xffffffff, P3 ;  /* 0xffffffff0e0e7807 */ /* 0x000fe20001800000 */
[----:B-----5:R-:W4:Y:S06]  /*3060*/  I2F.F64.S16 R54, R54 ;  /* 0x0000003600367312 */ /* 0x020f2c0000101c00 */
.L_x_113:
[----:B------:R-:W-:Y:S01]  /*3070*/  IMAD.IADD R17, R9, 0x1, -R2 ;  /* 0x0000000109117824 */ /* 0x000fe200078e0a02 */
[----:B------:R-:W-:Y:S01]  /*3080*/  IABS R21, R8 ;  /* 0x0000000800157213 */ /* 0x000fe20000000000 */
[----:B------:R-:W-:Y:S01]  /*3090*/  BSSY.RECONVERGENT B1, `(.L_x_59) ;  /* 0x0000159000017945 */ /* 0x000fe20003800200 */
[----:B------:R-:W-:Y:S02]  /*30a0*/  VIMNMX R19, PT, PT, R12, R11, !PT ;  /* 0x0000000b0c137248 */ /* 0x000fe40007fe0100 */
[----:B------:R-:W-:-:S04]  /*30b0*/  IABS R18, R17 ;  /* 0x0000001100127213 */ /* 0x000fc80000000000 */
[----:B------:R-:W-:-:S13]  /*30c0*/  ISETP.GT.AND P0, PT, R21, R18, PT ;  /* 0x000000121500720c */ /* 0x000fda0003f04270 */
[----:B------:R-:W-:Y:S05]  /*30d0*/  @!P0 BRA `(.L_x_60) ;  /* 0x0000000800ac8947 */ /* 0x000fea0003800000 */
[----:B------:R-:W-:Y:S01]  /*30e0*/  BSSY.RECONVERGENT B3, `(.L_x_61) ;  /* 0x00000a9000037945 */ /* 0x000fe20003800200 */
[----:B------:R-:W-:Y:S01]  /*30f0*/  LEA R46, R18, -R21, 0x1 ;  /* 0x80000015122e7211 */ /* 0x000fe200078e08ff */
[----:B------:R-:W-:Y:S02]  /*3100*/  IMAD.MOV.U32 R45, RZ, RZ, RZ ;  /* 0x000000ffff2d7224 */ /* 0x000fe400078e00ff */
[--C-:B------:R-:W-:Y:S02]  /*3110*/  IMAD.MOV.U32 R44, RZ, RZ, R2.reuse ;  /* 0x000000ffff2c7224 */ /* 0x100fe400078e0002 */
[----:B------:R-:W-:Y:S02]  /*3120*/  IMAD.MOV.U32 R42, RZ, RZ, R3 ;  /* 0x000000ffff2a7224 */ /* 0x000fe400078e0003 */
[----:B------:R-:W-:Y:S02]  /*3130*/  IMAD.MOV.U32 R21, RZ, RZ, RZ ;  /* 0x000000ffff157224 */ /* 0x000fe400078e00ff */
[----:B------:R-:W-:-:S02]  /*3140*/  IMAD.MOV.U32 R43, RZ, RZ, R2 ;  /* 0x000000ffff2b7224 */ /* 0x000fc400078e0002 */
[----:B------:R-:W-:Y:S02]  /*3150*/  IMAD.MOV.U32 R20, RZ, RZ, R3 ;  /* 0x000000ffff147224 */ /* 0x000fe400078e0003 */
[----:B----4-:R-:W-:Y:S02]  /*3160*/  IMAD.MOV.U32 R50, RZ, RZ, R54 ;  /* 0x000000ffff327224 */ /* 0x010fe400078e0036 */
[----:B------:R-:W-:-:S07]  /*3170*/  IMAD.MOV.U32 R51, RZ, RZ, R55 ;  /* 0x000000ffff337224 */ /* 0x000fce00078e0037 */
.L_x_73:
[----:B------:R-:W4:Y:S01]  /*3180*/  LDC.64 R24, c[0x0][0x380] ;  /* 0x0000e000ff187b82 */ /* 0x000f220000000a00 */
[----:B0-----:R-:W-:-:S04]  /*3190*/  IMAD R23, R43, UR6, R20 ;  /* 0x000000062b177c24 */ /* 0x001fc8000f8e0214 */
[----:B----4-:R-:W-:-:S05]  /*31a0*/  IMAD.WIDE R24, R23, 0x2, R24 ;  /* 0x0000000217187825 */ /* 0x010fca00078e0218 */
[----:B------:R-:W4:Y:S01]  /*31b0*/  LDG.E.U16 R22, desc[UR4][R24.64] ;  /* 0x0000000418167981 */ /* 0x000f22000c1e1500 */
[----:B------:R-:W-:Y:S01]  /*31c0*/  IMAD.IADD R47, R20, 0x1, -R3 ;  /* 0x00000001142f7824 */ /* 0x000fe200078e0a03 */
[----:B------:R-:W-:Y:S01]  /*31d0*/  BSSY.RECONVERGENT B2, `(.L_x_62) ;  /* 0x000000c000027945 */ /* 0x000fe20003800200 */
[----:B------:R-:W-:Y:S02]  /*31e0*/  MOV R0, 0x3290 ;  /* 0x0000329000007802 */ /* 0x000fe40000000f00 */
[----:B------:R-:W0:Y:S02]  /*31f0*/  I2F.F64 R52, R47 ;  /* 0x0000002f00347312 */ /* 0x000e240000201c00 */
[----:B0-----:R-:W-:-:S06]  /*3200*/  DADD R52, -RZ, |R52| ;  /* 0x00000000ff347229 */ /* 0x001fcc0000000534 */
[----:B----4-:R-:W0:Y:S02]  /*3210*/  I2F.F64.S16 R22, R22 ;  /* 0x0000001600167312 */ /* 0x010e240000101c00 */
[--C-:B0-----:R-:W-:Y:S02]  /*3220*/  DSETP.GEU.AND P0, PT, R50, R22.reuse, PT ;  /* 0x000000163200722a */ /* 0x101fe40003f0e000 */
[----:B------:R-:W-:-:S04]  /*3230*/  DADD R56, -R54, R22 ;  /* 0x0000000036387229 */ /* 0x000fc80000000116 */
[----:B------:R-:W-:Y:S02]  /*3240*/  FSEL R50, R22, R50, !P0 ;  /* 0x0000003216327208 */ /* 0x000fe40004000000 */
[----:B------:R-:W-:Y:S02]  /*3250*/  FSEL R51, R23, R51, !P0 ;  /* 0x0000003317337208 */ /* 0x000fe40004000000 */
[----:B------:R-:W-:Y:S02]  /*3260*/  SEL R42, R20, R42, !P0 ;  /* 0x0000002a142a7207 */ /* 0x000fe40004000000 */
[----:B------:R-:W-:-:S07]  /*3270*/  SEL R44, R43, R44, !P0 ;  /* 0x0000002c2b2c7207 */ /* 0x000fce0004000000 */
[----:B-123--:R-:W-:Y:S05]  /*3280*/  CALL.REL.NOINC `($_Z17lineOfSightKernelPsS_iii$__internal_accurate_pow) ;  /* 0x0000003000987944 */ /* 0x00efea0003c00000 */
[----:B------:R-:W-:Y:S05]  /*3290*/  BSYNC.RECONVERGENT B2 ;  /* 0x0000000000027941 */ /* 0x000fea0003800200 */
.L_x_62:
        /* <DEDUP_REMOVED lines=13> */
.L_x_63:
        /* <DEDUP_REMOVED lines=31> */
.L_x_65:
[----:B------:R-:W-:Y:S05]  /*3560*/  BSYNC.RECONVERGENT B4 ;  /* 0x0000000000047941 */ /* 0x000fea0003800200 */
.L_x_64:
        /* <DEDUP_REMOVED lines=16> */
[----:B------:R-:W-:Y:S01]  /*3670*/  MOV R22, R30 ;  /* 0x0000001e00167202 */ /* 0x000fe20000000f00 */
[----:B------:R-:W-:Y:S01]  /*3680*/  IMAD.MOV.U32 R61, RZ, RZ, R57 ;  /* 0x000000ffff3d7224 */ /* 0x000fe200078e0039 */
[----:B------:R-:W-:Y:S01]  /*3690*/  MOV R0, 0x36c0 ;  /* 0x000036c000007802 */ /* 0x000fe20000000f00 */
[----:B------:R-:W-:-:S07]  /*36a0*/  IMAD.MOV.U32 R23, RZ, RZ, R31 ;  /* 0x000000ffff177224 */ /* 0x000fce00078e001f */
[----:B------:R-:W-:Y:S05]  /*36b0*/  CALL.REL.NOINC `($__internal_0_$__cuda_sm20_div_rn_f64_full) ;  /* 0x0000002400687944 */ /* 0x000fea0003c00000 */
.L_x_67:
[----:B------:R-:W-:Y:S05]  /*36c0*/  BSYNC.RECONVERGENT B4 ;  /* 0x0000000000047941 */ /* 0x000fea0003800200 */
.L_x_66:
[----:B------:R-:W-:Y:S01]  /*36d0*/  IMAD.IADD R47, R42, 0x1, -R3 ;  /* 0x000000012a2f7824 */ /* 0x000fe200078e0a03 */
[----:B------:R-:W-:Y:S01]  /*36e0*/  BSSY.RECONVERGENT B2, `(.L_x_68) ;  /* 0x0000005000027945 */ /* 0x000fe20003800200 */
[----:B------:R-:W-:Y:S02]  /*36f0*/  MOV R0, 0x3730 ;  /* 0x0000373000007802 */ /* 0x000fe40000000f00 */
[----:B------:R-:W0:Y:S02]  /*3700*/  I2F.F64 R52, R47 ;  /* 0x0000002f00347312 */ /* 0x000e240000201c00 */
[----:B0-----:R-:W-:-:S11]  /*3710*/  DADD R52, -RZ, |R52| ;  /* 0x00000000ff347229 */ /* 0x001fd60000000534 */
[----:B------:R-:W-:Y:S05]  /*3720*/  CALL.REL.NOINC `($_Z17lineOfSightKernelPsS_iii$__internal_accurate_pow) ;  /* 0x0000002c00707944 */ /* 0x000fea0003c00000 */
[----:B------:R-:W-:Y:S05]  /*3730*/  BSYNC.RECONVERGENT B2 ;  /* 0x0000000000027941 */ /* 0x000fea0003800200 */
.L_x_68:
        /* <DEDUP_REMOVED lines=13> */
.L_x_69:
        /* <DEDUP_REMOVED lines=30> */
.L_x_71:
[----:B------:R-:W-:Y:S05]  /*39f0*/  BSYNC.RECONVERGENT B4 ;  /* 0x0000000000047941 */ /* 0x000fea0003800200 */
.L_x_70:
[----:B------:R-:W-:Y:S01]  /*3a00*/  DFMA R34, R34, R58, R54 ;  /* 0x0000003a2222722b */ /* 0x000fe20000000036 */
[----:B------:R-:W-:Y:S01]  /*3a10*/  IABS R0, R8 ;  /* 0x0000000800007213 */ /* 0x000fe20000000000 */
[----:B------:R-:W-:Y:S01]  /*3a20*/  IMAD.MOV.U32 R22, RZ, RZ, 0x1 ;  /* 0x00000001ff167424 */ /* 0x000fe200078e00ff */
[----:B------:R-:W-:Y:S01]  /*3a30*/  ISETP.GT.AND P0, PT, R17, -0x1, PT ;  /* 0xffffffff1100780c */ /* 0x000fe20003f04270 */
[----:B------:R-:W-:Y:S01]  /*3a40*/  VIADD R24, R20, 0xffffffff ;  /* 0xffffffff14187836 */ /* 0x000fe20000000000 */
[----:B------:R-:W-:Y:S01]  /*3a50*/  ISETP.NE.AND P5, PT, R45, R0, PT ;  /* 0x000000002d00720c */ /* 0x000fe20003fa5270 */
[----:B------:R-:W-:Y:S01]  /*3a60*/  VIADD R0, R21, 0x1 ;  /* 0x0000000115007836 */ /* 0x000fe20000000000 */
[----:B------:R-:W-:Y:S01]  /*3a70*/  ISETP.GE.AND P4, PT, R46, RZ, PT ;  /* 0x000000ff2e00720c */ /* 0x000fe20003f86270 */
[----:B------:R-:W-:Y:S01]  /*3a80*/  DSETP.GTU.AND P3, PT, R50, R34, PT ;  /* 0x000000223200722a */ /* 0x000fe20003f6c000 */
[----:B------:R-:W-:Y:S01]  /*3a90*/  IABS R26, R17 ;  /* 0x00000011001a7213 */ /* 0x000fe20000000000 */
[----:B------:R-:W-:Y:S01]  /*3aa0*/  @P2 VIADD R24, R20, 0x1 ;  /* 0x0000000114182836 */ /* 0x000fe20000000000 */
[----:B------:R-:W-:-:S02]  /*3ab0*/  SEL R22, R22, 0xffffffff, P0 ;  /* 0xffffffff16167807 */ /* 0x000fc40000000000 */
[----:B------:R-:W-:Y:S02]  /*3ac0*/  SEL R23, R15, RZ, P4 ;  /* 0x000000ff0f177207 */ /* 0x000fe40002000000 */
[----:B------:R-:W-:-:S03]  /*3ad0*/  SEL R22, R22, RZ, P4 ;  /* 0x000000ff16167207 */ /* 0x000fc60002000000 */
[----:B------:R-:W-:Y:S02]  /*3ae0*/  IMAD.IADD R23, R26, 0x1, -R23 ;  /* 0x000000011a177824 */ /* 0x000fe400078e0a17 */
[----:B------:R-:W-:Y:S02]  /*3af0*/  IMAD.IADD R43, R22, 0x1, R43 ;  /* 0x00000001162b7824 */ /* 0x000fe400078e022b */
[----:B------:R-:W-:Y:S02]  /*3b00*/  @P3 IMAD.MOV R0, RZ, RZ, R21 ;  /* 0x000000ffff003224 */ /* 0x000fe400078e0215 */
[----:B------:R-:W-:Y:S02]  /*3b10*/  IMAD R46, R23, 0x2, R46 ;  /* 0x00000002172e7824 */ /* 0x000fe400078e022e */
[----:B------:R-:W-:Y:S01]  /*3b20*/  IMAD.MOV.U32 R21, RZ, RZ, R0 ;  /* 0x000000ffff157224 */ /* 0x000fe200078e0000 */
[----:B------:R-:W-:Y:S06]  /*3b30*/  @!P5 BRA `(.L_x_72) ;  /* 0x00000000000cd947 */ /* 0x000fec0003800000 */
[----:B------:R-:W-:Y:S02]  /*3b40*/  VIADD R45, R45, 0x1 ;  /* 0x000000012d2d7836 */ /* 0x000fe40000000000 */
[----:B------:R-:W-:Y:S01]  /*3b50*/  IMAD.MOV.U32 R20, RZ, RZ, R24 ;  /* 0x000000ffff147224 */ /* 0x000fe200078e0018 */
[----:B------:R-:W-:Y:S06]  /*3b60*/  BRA `(.L_x_73) ;  /* 0xfffffff400847947 */ /* 0x000fec000383ffff */
.L_x_72:
[----:B------:R-:W-:Y:S05]  /*3b70*/  BSYNC.RECONVERGENT B3 ;  /* 0x0000000000037941 */ /* 0x000fea0003800200 */
.L_x_61:
[----:B------:R-:W-:Y:S05]  /*3b80*/  BRA `(.L_x_74) ;  /* 0x0000000800a47947 */ /* 0x000fea0003800000 */
.L_x_60:
[----:B------:R-:W-:Y:S01]  /*3b90*/  IMAD.MOV.U32 R49, RZ, RZ, 0x1 ;  /* 0x00000001ff317424 */ /* 0x000fe200078e00ff */
[----:B------:R-:W-:Y:S01]  /*3ba0*/  ISETP.GE.AND P0, PT, R17, 0x1, PT ;  /* 0x000000011100780c */ /* 0x000fe20003f06270 */
[----:B------:R-:W-:Y:S01]  /*3bb0*/  IMAD.MOV R42, RZ, RZ, -R19 ;  /* 0x000000ffff2a7224 */ /* 0x000fe200078e0a13 */
[----:B------:R-:W-:Y:S01]  /*3bc0*/  LEA R20, R21, -R18, 0x1 ;  /* 0x8000001215147211 */ /* 0x000fe200078e08ff */
[----:B------:R-:W-:Y:S01]  /*3bd0*/  IMAD.MOV.U32 R43, RZ, RZ, RZ ;  /* 0x000000ffff2b7224 */ /* 0x000fe200078e00ff */
[----:B------:R-:W-:Y:S01]  /*3be0*/  SEL R49, R49, 0xffffffff, P0 ;  /* 0xffffffff31317807 */ /* 0x000fe20000000000 */
[----:B------:R-:W-:Y:S02]  /*3bf0*/  IMAD.MOV.U32 R44, RZ, RZ, R4 ;  /* 0x000000ffff2c7224 */ /* 0x000fe400078e0004 */
[----:B------:R-:W-:Y:S02]  /*3c00*/  IMAD.MOV.U32 R45, RZ, RZ, R2 ;  /* 0x000000ffff2d7224 */ /* 0x000fe400078e0002 */
[----:B------:R-:W-:-:S02]  /*3c10*/  IMAD.MOV.U32 R46, RZ, RZ, R3 ;  /* 0x000000ffff2e7224 */ /* 0x000fc400078e0003 */
[----:B------:R-:W-:Y:S02]  /*3c20*/  IMAD.MOV.U32 R21, RZ, RZ, RZ ;  /* 0x000000ffff157224 */ /* 0x000fe400078e00ff */
[----:B------:R-:W-:Y:S02]  /*3c30*/  IMAD.MOV.U32 R48, RZ, RZ, R2 ;  /* 0x000000ffff307224 */ /* 0x000fe400078e0002 */
[----:B------:R-:W-:Y:S02]  /*3c40*/  IMAD.MOV.U32 R47, RZ, RZ, R3 ;  /* 0x000000ffff2f7224 */ /* 0x000fe400078e0003 */
[----:B----4-:R-:W-:Y:S02]  /*3c50*/  IMAD.MOV.U32 R56, RZ, RZ, R54 ;  /* 0x000000ffff387224 */ /* 0x010fe400078e0036 */
[----:B------:R-:W-:-:S07]  /*3c60*/  IMAD.MOV.U32 R57, RZ, RZ, R55 ;  /* 0x000000ffff397224 */ /* 0x000fce00078e0037 */
.L_x_85:
[----:B------:R-:W4:Y:S01]  /*3c70*/  LDC.64 R22, c[0x0][0x380] ;  /* 0x0000e000ff167b82 */ /* 0x000f220000000a00 */
[----:B------:R-:W-:-:S04]  /*3c80*/  IMAD.IADD R25, R47, 0x1, R44 ;  /* 0x000000012f197824 */ /* 0x000fc800078e022c */
[----:B----4-:R-:W-:-:S05]  /*3c90*/  IMAD.WIDE R24, R25, 0x2, R22 ;  /* 0x0000000219187825 */ /* 0x010fca00078e0216 */
[----:B------:R-:W4:Y:S01]  /*3ca0*/  LDG.E.U16 R22, desc[UR4][R24.64] ;  /* 0x0000000418167981 */ /* 0x000f22000c1e1500 */
[----:B------:R-:W-:Y:S01]  /*3cb0*/  IMAD.IADD R50, R47, 0x1, -R3 ;  /* 0x000000012f327824 */ /* 0x000fe200078e0a03 */
[----:B------:R-:W-:Y:S01]  /*3cc0*/  BSSY.RECONVERGENT B2, `(.L_x_75) ;  /* 0x000000c000027945 */ /* 0x000fe20003800200 */
[----:B------:R-:W-:Y:S02]  /*3cd0*/  MOV R0, 0x3d80 ;  /* 0x00003d8000007802 */ /* 0x000fe40000000f00 */
[----:B------:R-:W5:Y:S02]  /*3ce0*/  I2F.F64 R52, R50 ;  /* 0x0000003200347312 */ /* 0x000f640000201c00 */
[----:B-----5:R-:W-:-:S06]  /*3cf0*/  DADD R52, -RZ, |R52| ;  /* 0x00000000ff347229 */ /* 0x020fcc0000000534 */
[----:B----4-:R-:W4:Y:S02]  /*3d00*/  I2F.F64.S16 R22, R22 ;  /* 0x0000001600167312 */ /* 0x010f240000101c00 */
[--C-:B----4-:R-:W-:Y:S02]  /*3d10*/  DSETP.GEU.AND P0, PT, R56, R22.reuse, PT ;  /* 0x000000163800722a */ /* 0x110fe40003f0e000 */
[----:B------:R-:W-:-:S04]  /*3d20*/  DADD R60, -R54, R22 ;  /* 0x00000000363c7229 */ /* 0x000fc80000000116 */
[----:B------:R-:W-:Y:S02]  /*3d30*/  FSEL R56, R22, R56, !P0 ;  /* 0x0000003816387208 */ /* 0x000fe40004000000 */
[----:B------:R-:W-:Y:S02]  /*3d40*/  FSEL R57, R23, R57, !P0 ;  /* 0x0000003917397208 */ /* 0x000fe40004000000 */
[----:B------:R-:W-:Y:S02]  /*3d50*/  SEL R46, R47, R46, !P0 ;  /* 0x0000002e2f2e7207 */ /* 0x000fe40004000000 */
[----:B------:R-:W-:-:S07]  /*3d60*/  SEL R45, R48, R45, !P0 ;  /* 0x0000002d302d7207 */ /* 0x000fce0004000000 */
[----:B0123--:R-:W-:Y:S05]  /*3d70*/  CALL.REL.NOINC `($_Z17lineOfSightKernelPsS_iii$__internal_accurate_pow) ;  /* 0x0000002400dc7944 */ /* 0x00ffea0003c00000 */
[----:B------:R-:W-:Y:S05]  /*3d80*/  BSYNC.RECONVERGENT B2 ;  /* 0x0000000000027941 */ /* 0x000fea0003800200 */
.L_x_75:
[----:B------:R-:W0:Y:S01]  /*3d90*/  I2F.F64 R52, R43 ;  /* 0x0000002b00347312 */ /* 0x000e220000201c00 */
[C---:B------:R-:W-:Y:S01]  /*3da0*/  ISETP.NE.AND P0, PT, R50.reuse, RZ, PT ;  /* 0x000000ff3200720c */ /* 0x040fe20003f05270 */
[----:B------:R-:W-:Y:S01]  /*3db0*/  BSSY.RECONVERGENT B2, `(.L_x_76) ;  /* 0x0000009000027945 */ /* 0x000fe20003800200 */
[----:B------:R-:W-:Y:S02]  /*3dc0*/  ISETP.NE.AND P3, PT, R50, 0x1, PT ;  /* 0x000000013200780c */ /* 0x000fe40003f65270 */
        /* <DEDUP_REMOVED lines=8> */
.L_x_76:
        /* <DEDUP_REMOVED lines=31> */
.L_x_78:
[----:B------:R-:W-:Y:S05]  /*4040*/  BSYNC.RECONVERGENT B3 ;  /* 0x0000000000037941 */ /* 0x000fea0003800200 */
.L_x_77:
[----:B------:R-:W0:Y:S01]  /*4050*/  MUFU.RCP64H R25, R31 ;  /* 0x0000001f00197308 */ /* 0x000e220000001800 */
[----:B------:R-:W-:Y:S01]  /*4060*/  MOV R24, 0x1 ;  /* 0x0000000100187802 */ /* 0x000fe20000000f00 */
[----:B------:R-:W-:Y:S01]  /*4070*/  BSSY.RECONVERGENT B3, `(.L_x_79) ;  /* 0x0000011000037945 */ /* 0x000fe20003800200 */
[----:B------:R-:W-:-:S04]  /*4080*/  FSETP.GEU.AND P3, PT, |R61|, 6.5827683646048100446e-37, PT ;  /* 0x036000003d00780b */ /* 0x000fc80003f6e200 */
        /* <DEDUP_REMOVED lines=13> */
[----:B------:R-:W-:-:S07]  /*4160*/  IMAD.MOV.U32 R23, RZ, RZ, R31 ;  /* 0x000000ffff177224 */ /* 0x000fce00078e001f */
[----:B------:R-:W-:Y:S05]  /*4170*/  CALL.REL.NOINC `($__internal_0_$__cuda_sm20_div_rn_f64_full) ;  /* 0x0000001800b87944 */ /* 0x000fea0003c00000 */
.L_x_80:
[----:B------:R-:W-:Y:S05]  /*4180*/  BSYNC.RECONVERGENT B3 ;  /* 0x0000000000037941 */ /* 0x000fea0003800200 */
.L_x_79:
[----:B------:R-:W-:Y:S01]  /*4190*/  IMAD.IADD R50, R46, 0x1, -R3 ;  /* 0x000000012e327824 */ /* 0x000fe200078e0a03 */
[----:B------:R-:W-:Y:S01]  /*41a0*/  BSSY.RECONVERGENT B2, `(.L_x_81) ;  /* 0x0000005000027945 */ /* 0x000fe20003800200 */
[----:B------:R-:W-:Y:S02]  /*41b0*/  MOV R0, 0x41f0 ;  /* 0x000041f000007802 */ /* 0x000fe40000000f00 */
[----:B------:R-:W0:Y:S02]  /*41c0*/  I2F.F64 R52, R50 ;  /* 0x0000003200347312 */ /* 0x000e240000201c00 */
[----:B0-----:R-:W-:-:S11]  /*41d0*/  DADD R52, -RZ, |R52| ;  /* 0x00000000ff347229 */ /* 0x001fd60000000534 */
[----:B------:R-:W-:Y:S05]  /*41e0*/  CALL.REL.NOINC `($_Z17lineOfSightKernelPsS_iii$__internal_accurate_pow) ;  /* 0x0000002000c07944 */ /* 0x000fea0003c00000 */
[----:B------:R-:W-:Y:S05]  /*41f0*/  BSYNC.RECONVERGENT B2 ;  /* 0x0000000000027941 */ /* 0x000fea0003800200 */
.L_x_81:
        /* <DEDUP_REMOVED lines=13> */
.L_x_82:
        /* <DEDUP_REMOVED lines=30> */
.L_x_84:
[----:B------:R-:W-:Y:S05]  /*44b0*/  BSYNC.RECONVERGENT B3 ;  /* 0x0000000000037941 */ /* 0x000fea0003800200 */
.L_x_83:
[----:B------:R-:W-:Y:S01]  /*44c0*/  DFMA R34, R34, R58, R54 ;  /* 0x0000003a2222722b */ /* 0x000fe20000000036 */
[----:B------:R-:W-:Y:S01]  /*44d0*/  IMAD.IADD R22, R9, 0x1, -R2 ;  /* 0x0000000109167824 */ /* 0x000fe200078e0a02 */
[----:B------:R-:W-:Y:S01]  /*44e0*/  ISETP.GE.AND P3, PT, R20, RZ, PT ;  /* 0x000000ff1400720c */ /* 0x000fe20003f66270 */
[----:B------:R-:W-:Y:S01]  /*44f0*/  VIADD R42, R42, 0x1 ;  /* 0x000000012a2a7836 */ /* 0x000fe20000000000 */
[----:B------:R-:W-:Y:S01]  /*4500*/  IABS R23, R8 ;  /* 0x0000000800177213 */ /* 0x000fe20000000000 */
[----:B------:R-:W-:Y:S01]  /*4510*/  IMAD.MOV.U32 R24, RZ, RZ, 0x1 ;  /* 0x00000001ff187424 */ /* 0x000fe200078e00ff */
[----:B------:R-:W-:Y:S01]  /*4520*/  ISETP.GE.AND P4, PT, R22, 0x1, PT ;  /* 0x000000011600780c */ /* 0x000fe20003f86270 */
[----:B------:R-:W-:Y:S01]  /*4530*/  IMAD R44, R49, UR7, R44 ;  /* 0x00000007312c7c24 */ /* 0x000fe2000f8e022c */
[----:B------:R-:W-:Y:S01]  /*4540*/  DSETP.GTU.AND P0, PT, R56, R34, PT ;  /* 0x000000223800722a */ /* 0x000fe20003f0c000 */
[----:B------:R-:W-:Y:S02]  /*4550*/  SEL R0, R13, RZ, P3 ;  /* 0x000000ff0d007207 */ /* 0x000fe40001800000 */
[----:B------:R-:W-:-:S02]  /*4560*/  SEL R22, R18, RZ, P3 ;  /* 0x000000ff12167207 */ /* 0x000fc40001800000 */
[----:B------:R-:W-:Y:S01]  /*4570*/  ISETP.NE.AND P3, PT, R42, 0x1, PT ;  /* 0x000000012a00780c */ /* 0x000fe20003f65270 */
[----:B------:R-:W-:Y:S02]  /*4580*/  IMAD.IADD R47, R0, 0x1, R47 ;  /* 0x00000001002f7824 */ /* 0x000fe400078e022f */
[----:B------:R-:W-:Y:S02]  /*4590*/  VIADD R0, R21, 0x1 ;  /* 0x0000000115007836 */ /* 0x000fe40000000000 */
[----:B------:R-:W-:Y:S01]  /*45a0*/  IMAD.IADD R23, R23, 0x1, -R22 ;  /* 0x0000000117177824 */ /* 0x000fe200078e0a16 */
[----:B------:R-:W-:-:S03]  /*45b0*/  SEL R22, R24, 0xffffffff, P4 ;  /* 0xffffffff18167807 */ /* 0x000fc60002000000 */
[----:B------:R-:W-:Y:S02]  /*45c0*/  @P0 IMAD.MOV R0, RZ, RZ, R21 ;  /* 0x000000ffff000224 */ /* 0x000fe400078e0215 */
[----:B------:R-:W-:Y:S02]  /*45d0*/  IMAD R20, R23, 0x2, R20 ;  /* 0x0000000217147824 */ /* 0x000fe400078e0214 */
[C---:B------:R-:W-:Y:S01]  /*45e0*/  IMAD.IADD R48, R22.reuse, 0x1, R48 ;  /* 0x0000000116307824 */ /* 0x040fe200078e0230 */
[----:B------:R-:W-:Y:S01]  /*45f0*/  MOV R21, R0 ;  /* 0x0000000000157202 */ /* 0x000fe20000000f00 */
[----:B------:R-:W-:Y:S01]  /*4600*/  IMAD.IADD R43, R22, 0x1, R43 ;  /* 0x00000001162b7824 */ /* 0x000fe200078e022b */
[----:B------:R-:W-:Y:S06]  /*4610*/  @P3 BRA `(.L_x_85) ;  /* 0xfffffff400943947 */ /* 0x000fec000383ffff */
.L_x_74:
[----:B------:R-:W-:Y:S05]  /*4620*/  BSYNC.RECONVERGENT B1 ;  /* 0x0000000000017941 */ /* 0x000fea0003800200 */
.L_x_59:
        /* <DEDUP_REMOVED lines=15> */
.L_x_100:
        /* <DEDUP_REMOVED lines=18> */
.L_x_89:
        /* <DEDUP_REMOVED lines=13> */
.L_x_90:
[C---:B------:R-:W-:Y:S01]  /*4910*/  ISETP.NE.AND P0, PT, R18.reuse, RZ, PT ;  /* 0x000000ff1200720c */ /* 0x040fe20003f05270 */
[----:B------:R-:W-:Y:S01]  /*4920*/  IMAD.MOV.U32 R19, RZ, RZ, 0x3fd80000 ;  /* 0x3fd80000ff137424 */ /* 0x000fe200078e00ff */
[----:B------:R-:W-:Y:S01]  /*4930*/  ISETP.NE.AND P3, PT, R18, 0x1, PT ;  /* 0x000000011200780c */ /* 0x000fe20003f65270 */
[----:B------:R-:W-:Y:S01]  /*4940*/  IMAD.MOV.U32 R18, RZ, RZ, 0x0 ;  /* 0x00000000ff127424 */ /* 0x000fe200078e00ff */
[----:B------:R-:W-:Y:S01]  /*4950*/  FSEL R22, R22, RZ, P0 ;  /* 0x000000ff16167208 */ /* 0x000fe20000000000 */
[----:B------:R-:W-:Y:S01]  /*4960*/  BSSY.RECONVERGENT B4, `(.L_x_91) ;  /* 0x0000019000047945 */ /* 0x000fe20003800200 */
[----:B------:R-:W-:Y:S02]  /*4970*/  FSEL R28, R28, RZ, P0 ;  /* 0x000000ff1c1c7208 */ /* 0x000fe40000000000 */
[----:B------:R-:W-:Y:S02]  /*4980*/  FSEL R30, R22, RZ, P3 ;  /* 0x000000ff161e7208 */ /* 0x000fe40001800000 */
        /* <DEDUP_REMOVED lines=22> */
.L_x_92:
[----:B------:R-:W-:Y:S05]  /*4af0*/  BSYNC.RECONVERGENT B4 ;  /* 0x0000000000047941 */ /* 0x000fea0003800200 */
.L_x_91:
        /* <DEDUP_REMOVED lines=21> */
[----:B------:R-:W-:Y:S02]  /*4c50*/  IMAD.MOV.U32 R56, RZ, RZ, R58 ;  /* 0x000000ffff387224 */ /* 0x000fe400078e003a */
[----:B------:R-:W-:-:S07]  /*4c60*/  IMAD.MOV.U32 R57, RZ, RZ, R59 ;  /* 0x000000ffff397224 */ /* 0x000fce00078e003b */
.L_x_94:
[----:B------:R-:W-:Y:S05]  /*4c70*/  BSYNC.RECONVERGENT B4 ;  /* 0x0000000000047941 */ /* 0x000fea0003800200 */
.L_x_93:
[----:B------:R-:W-:Y:S01]  /*4c80*/  IMAD.IADD R19, R44, 0x1, -R3 ;  /* 0x000000012c137824 */ /* 0x000fe200078e0a03 */
[----:B------:R-:W-:Y:S01]  /*4c90*/  BSSY.RECONVERGENT B2, `(.L_x_95) ;  /* 0x0000005000027945 */ /* 0x000fe20003800200 */
[----:B------:R-:W-:Y:S02]  /*4ca0*/  MOV R0, 0x4ce0 ;  /* 0x00004ce000007802 */ /* 0x000fe40000000f00 */
[----:B------:R-:W0:Y:S02]  /*4cb0*/  I2F.F64 R22, R19 ;  /* 0x0000001300167312 */ /* 0x000e240000201c00 */
[----:B0-----:R-:W-:-:S11]  /*4cc0*/  DADD R52, -RZ, |R22| ;  /* 0x00000000ff347229 */ /* 0x001fd60000000516 */
[----:B------:R-:W-:Y:S05]  /*4cd0*/  CALL.REL.NOINC `($_Z17lineOfSightKernelPsS_iii$__internal_accurate_pow) ;  /* 0x0000001800047944 */ /* 0x000fea0003c00000 */
[----:B------:R-:W-:Y:S05]  /*4ce0*/  BSYNC.RECONVERGENT B2 ;  /* 0x0000000000027941 */ /* 0x000fea0003800200 */
.L_x_95:
        /* <DEDUP_REMOVED lines=13> */
.L_x_96:
        /* <DEDUP_REMOVED lines=30> */
.L_x_98:
[----:B------:R-:W-:Y:S05]  /*4fa0*/  BSYNC.RECONVERGENT B4 ;  /* 0x0000000000047941 */ /* 0x000fea0003800200 */
.L_x_97:
[----:B------:R-:W-:Y:S01]  /*4fb0*/  DFMA R32, R32, R56, R54 ;  /* 0x000000382020722b */ /* 0x000fe20000000036 */
[----:B------:R-:W-:Y:S01]  /*4fc0*/  IMAD.IADD R0, R9, 0x1, -R2 ;  /* 0x0000000109007824 */ /* 0x000fe200078e0a02 */
[----:B------:R-:W-:Y:S01]  /*4fd0*/  IABS R23, R10 ;  /* 0x0000000a00177213 */ /* 0x000fe20000000000 */
[----:B------:R-:W-:Y:S01]  /*4fe0*/  IMAD.MOV.U32 R18, RZ, RZ, 0x1 ;  /* 0x00000001ff127424 */ /* 0x000fe200078e00ff */
[----:B------:R-:W-:Y:S02]  /*4ff0*/  ISETP.GE.AND P4, PT, R47, RZ, PT ;  /* 0x000000ff2f00720c */ /* 0x000fe40003f86270 */
[----:B------:R-:W-:Y:S02]  /*5000*/  ISETP.GT.AND P0, PT, R0, -0x1, PT ;  /* 0xffffffff0000780c */ /* 0x000fe40003f04270 */
[----:B------:R-:W-:Y:S01]  /*5010*/  DSETP.GTU.AND P3, PT, R48, R32, PT ;  /* 0x000000203000722a */ /* 0x000fe20003f6c000 */
[----:B------:R-:W-:Y:S02]  /*5020*/  IABS R19, R17 ;  /* 0x0000001100137213 */ /* 0x000fe40000000000 */
[----:B------:R-:W-:-:S02]  /*5030*/  SEL R18, R18, 0xffffffff, P0 ;  /* 0xffffffff12127807 */ /* 0x000fc40000000000 */
[----:B------:R-:W-:Y:S02]  /*5040*/  ISETP.NE.AND P0, PT, R46, R23, PT ;  /* 0x000000172e00720c */ /* 0x000fe40003f05270 */
[----:B------:R-:W-:Y:S02]  /*5050*/  SEL R0, R16, RZ, P4 ;  /* 0x000000ff10007207 */ /* 0x000fe40002000000 */
[----:B------:R-:W-:-:S03]  /*5060*/  SEL R18, R18, RZ, P4 ;  /* 0x000000ff12127207 */ /* 0x000fc60002000000 */
[----:B------:R-:W-:Y:S02]  /*5070*/  IMAD.IADD R22, R19, 0x1, -R0 ;  /* 0x0000000113167824 */ /* 0x000fe400078e0a00 */
[----:B------:R-:W-:Y:S02]  /*5080*/  VIADD R0, R20, 0x1 ;  /* 0x0000000114007836 */ /* 0x000fe40000000000 */
[----:B------:R-:W-:Y:S02]  /*5090*/  @P3 IMAD.MOV R0, RZ, RZ, R20 ;  /* 0x000000ffff003224 */ /* 0x000fe400078e0214 */
[C---:B------:R-:W-:Y:S02]  /*50a0*/  VIADD R19, R42.reuse, 0xffffffff ;  /* 0xffffffff2a137836 */ /* 0x040fe40000000000 */
[----:B------:R-:W-:Y:S01]  /*50b0*/  @P1 VIADD R19, R42, 0x1 ;  /* 0x000000012a131836 */ /* 0x000fe20000000000 */
[----:B------:R-:W-:Y:S01]  /*50c0*/  MOV R20, R0 ;  /* 0x0000000000147202 */ /* 0x000fe20000000f00 */
[----:B------:R-:W-:-:S02]  /*50d0*/  IMAD R47, R22, 0x2, R47 ;  /* 0x00000002162f7824 */ /* 0x000fc400078e022f */
[----:B------:R-:W-:Y:S01]  /*50e0*/  IMAD.IADD R43, R18, 0x1, R43 ;  /* 0x00000001122b7824 */ /* 0x000fe200078e022b */
[----:B------:R-:W-:Y:S06]  /*50f0*/  @!P0 BRA `(.L_x_99) ;  /* 0x00000000000c8947 */ /* 0x000fec0003800000 */
[----:B------:R-:W-:Y:S02]  /*5100*/  VIADD R46, R46, 0x1 ;  /* 0x000000012e2e7836 */ /* 0x000fe40000000000 */
[----:B------:R-:W-:Y:S01]  /*5110*/  IMAD.MOV.U32 R42, RZ, RZ, R19 ;  /* 0x000000ffff2a7224 */ /* 0x000fe200078e0013 */
[----:B------:R-:W-:Y:S06]  /*5120*/  BRA `(.L_x_100) ;  /* 0xfffffff4007c7947 */ /* 0x000fec000383ffff */
.L_x_99:
[----:B------:R-:W-:Y:S05]  /*5130*/  BSYNC.RECONVERGENT B3 ;  /* 0x0000000000037941 */ /* 0x000fea0003800200 */
.L_x_88:
[----:B------:R-:W-:Y:S05]  /*5140*/  BRA `(.L_x_101) ;  /* 0x0000000800947947 */ /* 0x000fea0003800000 */
.L_x_87:
        /* <DEDUP_REMOVED lines=9> */
.L_x_112:
        /* <DEDUP_REMOVED lines=18> */
.L_x_102:
        /* <DEDUP_REMOVED lines=13> */
.L_x_103:
        /* <DEDUP_REMOVED lines=31> */
.L_x_105:
[----:B------:R-:W-:Y:S05]  /*55c0*/  BSYNC.RECONVERGENT B3 ;  /* 0x0000000000037941 */ /* 0x000fea0003800200 */
.L_x_104:
        /* <DEDUP_REMOVED lines=21> */
.L_x_107:
[----:B------:R-:W-:Y:S05]  /*5720*/  BSYNC.RECONVERGENT B3 ;  /* 0x0000000000037941 */ /* 0x000fea0003800200 */
.L_x_106:
[----:B------:R-:W-:Y:S01]  /*5730*/  IMAD.IADD R47, R43, 0x1, -R3 ;  /* 0x000000012b2f7824 */ /* 0x000fe200078e0a03 */
[----:B------:R-:W-:Y:S01]  /*5740*/  BSSY.RECONVERGENT B2, `(.L_x_108) ;  /* 0x0000005000027945 */ /* 0x000fe20003800200 */
[----:B------:R-:W-:Y:S02]  /*5750*/  MOV R0, 0x5790 ;  /* 0x0000579000007802 */ /* 0x000fe40000000f00 */
[----:B------:R-:W0:Y:S02]  /*5760*/  I2F.F64 R52, R47 ;  /* 0x0000002f00347312 */ /* 0x000e240000201c00 */
[----:B0-----:R-:W-:-:S11]  /*5770*/  DADD R52, -RZ, |R52| ;  /* 0x00000000ff347229 */ /* 0x001fd60000000534 */
[----:B------:R-:W-:Y:S05]  /*5780*/  CALL.REL.NOINC `($_Z17lineOfSightKernelPsS_iii$__internal_accurate_pow) ;  /* 0x0000000c00587944 */ /* 0x000fea0003c00000 */
[----:B------:R-:W-:Y:S05]  /*5790*/  BSYNC.RECONVERGENT B2 ;  /* 0x0000000000027941 */ /* 0x000fea0003800200 */
.L_x_108:
        /* <DEDUP_REMOVED lines=13> */
.L_x_109:
        /* <DEDUP_REMOVED lines=30> */
.L_x_111:
[----:B------:R-:W-:Y:S05]  /*5a50*/  BSYNC.RECONVERGENT B3 ;  /* 0x0000000000037941 */ /* 0x000fea0003800200 */
.L_x_110:
[----:B------:R-:W-:Y:S01]  /*5a60*/  DFMA R34, R34, R58, R54 ;  /* 0x0000003a2222722b */ /* 0x000fe20000000036 */
[----:B------:R-:W-:Y:S01]  /*5a70*/  IMAD.IADD R0, R9, 0x1, -R2 ;  /* 0x0000000109007824 */ /* 0x000fe200078e0a02 */
[----:B------:R-:W-:Y:S02]  /*5a80*/  ISETP.GE.AND P3, PT, R45, RZ, PT ;  /* 0x000000ff2d00720c */ /* 0x000fe40003f66270 */
[----:B------:R-:W-:Y:S02]  /*5a90*/  IABS R25, R10 ;  /* 0x0000000a00197213 */ /* 0x000fe40000000000 */
[----:B------:R-:W-:Y:S02]  /*5aa0*/  ISETP.GE.AND P4, PT, R0, 0x1, PT ;  /* 0x000000010000780c */ /* 0x000fe40003f86270 */
[----:B------:R-:W-:Y:S01]  /*5ab0*/  DSETP.GTU.AND P0, PT, R50, R34, PT ;  /* 0x000000223200722a */ /* 0x000fe20003f0c000 */
[----:B------:R-:W-:Y:S02]  /*5ac0*/  SEL R23, R14, RZ, P3 ;  /* 0x000000ff0e177207 */ /* 0x000fe40001800000 */
[----:B------:R-:W-:-:S02]  /*5ad0*/  SEL R0, R18, RZ, P3 ;  /* 0x000000ff12007207 */ /* 0x000fc40001800000 */
[----:B------:R-:W-:Y:S01]  /*5ae0*/  ISETP.NE.AND P3, PT, R46, R19, PT ;  /* 0x000000132e00720c */ /* 0x000fe20003f65270 */
[----:B------:R-:W-:Y:S02]  /*5af0*/  IMAD.IADD R42, R23, 0x1, R42 ;  /* 0x00000001172a7824 */ /* 0x000fe400078e022a */
[----:B------:R-:W-:Y:S02]  /*5b00*/  IMAD.IADD R22, R25, 0x1, -R0 ;  /* 0x0000000119167824 */ /* 0x000fe400078e0a00 */
[----:B------:R-:W-:Y:S02]  /*5b10*/  VIADD R0, R20, 0x1 ;  /* 0x0000000114007836 */ /* 0x000fe40000000000 */
[C---:B------:R-:W-:Y:S01]  /*5b20*/  VIADD R23, R17.reuse, 0xffffffff ;  /* 0xffffffff11177836 */ /* 0x040fe20000000000 */
[----:B------:R-:W-:Y:S01]  /*5b30*/  LEA R45, R22, R45, 0x1 ;  /* 0x0000002d162d7211 */ /* 0x000fe200078e08ff */
[----:B------:R-:W-:Y:S02]  /*5b40*/  @P0 IMAD.MOV R0, RZ, RZ, R20 ;  /* 0x000000ffff000224 */ /* 0x000fe400078e0214 */
[----:B------:R-:W-:-:S02]  /*5b50*/  @P4 VIADD R23, R17, 0x1 ;  /* 0x0000000111174836 */ /* 0x000fc40000000000 */
[----:B------:R-:W-:Y:S02]  /*5b60*/  VIADD R46, R46, 0x1 ;  /* 0x000000012e2e7836 */ /* 0x000fe40000000000 */
[----:B------:R-:W-:Y:S02]  /*5b70*/  IMAD.MOV.U32 R20, RZ, RZ, R0 ;  /* 0x000000ffff147224 */ /* 0x000fe400078e0000 */
[----:B------:R-:W-:Y:S01]  /*5b80*/  IMAD.MOV.U32 R17, RZ, RZ, R23 ;  /* 0x000000ffff117224 */ /* 0x000fe200078e0017 */
[----:B------:R-:W-:Y:S06]  /*5b90*/  @P3 BRA `(.L_x_112) ;  /* 0xfffffff400903947 */ /* 0x000fec000383ffff */
.L_x_101:
[----:B------:R-:W-:Y:S05]  /*5ba0*/  BSYNC.RECONVERGENT B1 ;  /* 0x0000000000017941 */ /* 0x000fea0003800200 */
.L_x_86:
[----:B------:R-:W-:Y:S01]  /*5bb0*/  VIADD R9, R9, 0x1 ;  /* 0x0000000109097836 */ /* 0x000fe20000000000 */
[----:B------:R-:W-:Y:S01]  /*5bc0*/  IADD3 R6, PT, PT, R20, R21, R6 ;  /* 0x0000001514067210 */ /* 0x000fe20007ffe006 */
[----:B------:R-:W-:Y:S02]  /*5bd0*/  VIADD R11, R11, 0xffffffff ;  /* 0xffffffff0b0b7836 */ /* 0x000fe40000000000 */
[----:B------:R-:W-:Y:S01]  /*5be0*/  VIADD R12, R12, 0x1 ;  /* 0x000000010c0c7836 */ /* 0x000fe20000000000 */
[----:B------:R-:W-:-:S13]  /*5bf0*/  ISETP.NE.AND P0, PT, R9, R5, PT ;  /* 0x000000050900720c */ /* 0x000fda0003f05270 */
[----:B------:R-:W-:Y:S05]  /*5c00*/  @P0 BRA `(.L_x_113) ;  /* 0xffffffd400180947 */ /* 0x000fea000383ffff */
.L_x_58:
[----:B0123--:R-:W-:Y:S05]  /*5c10*/  BSYNC.RECONVERGENT B0 ;  /* 0x0000000000007941 */ /* 0x00ffea0003800200 */
.L_x_57:
[----:B------:R-:W0:Y:S02]  /*5c20*/  LDC.64 R2, c[0x0][0x388] ;  /* 0x0000e200ff027b82 */ /* 0x000e240000000a00 */
[----:B0-----:R-:W-:-:S05]  /*5c30*/  IMAD.WIDE R2, R7, 0x2, R2 ;  /* 0x0000000207027825 */ /* 0x001fca00078e0202 */
[----:B------:R-:W-:Y:S01]  /*5c40*/  STG.E.U16 desc[UR4][R2.64], R6 ;  /* 0x0000000602007986 */ /* 0x000fe2000c101504 */
[----:B------:R-:W-:Y:S05]  /*5c50*/  EXIT ;  /* 0x000000000000794d */ /* 0x000fea0003800000 */
        .weak           $__internal_0_$__cuda_sm20_div_rn_f64_full
        .type           $__internal_0_$__cuda_sm20_div_rn_f64_full,@function
        .size           $__internal_0_$__cuda_sm20_div_rn_f64_full,($__internal_1_$__cuda_sm20_dsqrt_rn_f64_mediumpath_v1 - $__internal_0_$__cuda_sm20_div_rn_f64_full)
$__internal_0_$__cuda_sm20_div_rn_f64_full:
[C---:B------:R-:W-:Y:S01]  /*5c60*/  FSETP.GEU.AND P0, PT, |R23|.reuse, 1.469367938527859385e-39, PT ;  /* 0x001000001700780b */ /* 0x040fe20003f0e200 */
[--C-:B------:R-:W-:Y:S01]  /*5c70*/  IMAD.MOV.U32 R28, RZ, RZ, R22.reuse ;  /* 0x000000ffff1c7224 */ /* 0x100fe200078e0016 */
[----:B------:R-:W-:Y:S01]  /*5c80*/  LOP3.LUT R30, R23, 0x800fffff, RZ, 0xc0, !PT ;  /* 0x800fffff171e7812 */ /* 0x000fe200078ec0ff */
[----:B------:R-:W-:Y:S01]  /*5c90*/  IMAD.MOV.U32 R29, RZ, RZ, R23 ;  /* 0x000000ffff1d7224 */ /* 0x000fe200078e0017 */
[C---:B------:R-:W-:Y:S01]  /*5ca0*/  FSETP.GEU.AND P4, PT, |R61|.reuse, 1.469367938527859385e-39, PT ;  /* 0x001000003d00780b */ /* 0x040fe20003f8e200 */
[----:B------:R-:W-:Y:S01]  /*5cb0*/  IMAD.MOV.U32 R36, RZ, RZ, 0x1 ;  /* 0x00000001ff247424 */ /* 0x000fe200078e00ff */
[----:B------:R-:W-:Y:S01]  /*5cc0*/  LOP3.LUT R31, R30, 0x3ff00000, RZ, 0xfc, !PT ;  /* 0x3ff000001e1f7812 */ /* 0x000fe200078efcff */
[----:B------:R-:W-:Y:S01]  /*5cd0*/  IMAD.MOV.U32 R30, RZ, RZ, R22 ;  /* 0x000000ffff1e7224 */ /* 0x000fe200078e0016 */
[----:B------:R-:W-:Y:S01]  /*5ce0*/  LOP3.LUT R22, R61, 0x7ff00000, RZ, 0xc0, !PT ;  /* 0x7ff000003d167812 */ /* 0x000fe200078ec0ff */
[----:B------:R-:W-:Y:S01]  /*5cf0*/  BSSY.RECONVERGENT B2, `(.L_x_114) ;  /* 0x0000051000027945 */ /* 0x000fe20003800200 */
[----:B------:R-:W-:Y:S01]  /*5d00*/  LOP3.LUT R27, R23, 0x7ff00000, RZ, 0xc0, !PT ;  /* 0x7ff00000171b7812 */ /* 0x000fe200078ec0ff */
[----:B------:R-:W-:-:S02]  /*5d10*/  IMAD.MOV.U32 R23, RZ, RZ, 0x1ca00000 ;  /* 0x1ca00000ff177424 */ /* 0x000fc400078e00ff */
[----:B------:R-:W-:Y:S01]  /*5d20*/  @!P0 DMUL R30, R28, 8.98846567431157953865e+307 ;  /* 0x7fe000001c1e8828 */ /* 0x000fe20000000000 */
[C---:B------:R-:W-:Y:S01]  /*5d30*/  ISETP.GE.U32.AND P3, PT, R22.reuse, R27, PT ;  /* 0x0000001b1600720c */ /* 0x040fe20003f66070 */
[----:B------:R-:W-:Y:S02]  /*5d40*/  IMAD.MOV.U32 R26, RZ, RZ, R22 ;  /* 0x000000ffff1a7224 */ /* 0x000fe400078e0016 */
[----:B------:R-:W-:Y:S02]  /*5d50*/  @!P4 LOP3.LUT R25, R29, 0x7ff00000, RZ, 0xc0, !PT ;  /* 0x7ff000001d19c812 */ /* 0x000fe400078ec0ff */
[----:B------:R-:W0:Y:S02]  /*5d60*/  MUFU.RCP64H R37, R31 ;  /* 0x0000001f00257308 */ /* 0x000e240000001800 */
[----:B------:R-:W-:Y:S02]  /*5d70*/  @!P4 ISETP.GE.U32.AND P5, PT, R22, R25, PT ;  /* 0x000000191600c20c */ /* 0x000fe40003fa6070 */
[----:B------:R-:W-:-:S02]  /*5d80*/  SEL R25, R23, 0x63400000, !P3 ;  /* 0x6340000017197807 */ /* 0x000fc40005800000 */
[----:B------:R-:W-:Y:S02]  /*5d90*/  @!P4 SEL R24, R23, 0x63400000, !P5 ;  /* 0x634000001718c807 */ /* 0x000fe40006800000 */
[----:B------:R-:W-:Y:S02]  /*5da0*/  @!P0 LOP3.LUT R27, R31, 0x7ff00000, RZ, 0xc0, !PT ;  /* 0x7ff000001f1b8812 */ /* 0x000fe400078ec0ff */
[----:B------:R-:W-:Y:S01]  /*5db0*/  @!P4 LOP3.LUT R24, R24, 0x80000000, R61, 0xf8, !PT ;  /* 0x800000001818c812 */ /* 0x000fe200078ef83d */
[----:B0-----:R-:W-:-:S08]  /*5dc0*/  DFMA R32, R36, -R30, 1 ;  /* 0x3ff000002420742b */ /* 0x001fd0000000081e */
[----:B------:R-:W-:-:S08]  /*5dd0*/  DFMA R32, R32, R32, R32 ;  /* 0x000000202020722b */ /* 0x000fd00000000020 */
[----:B------:R-:W-:Y:S01]  /*5de0*/  DFMA R36, R36, R32, R36 ;  /* 0x000000202424722b */ /* 0x000fe20000000024 */
[----:B------:R-:W-:Y:S01]  /*5df0*/  LOP3.LUT R33, R25, 0x800fffff, R61, 0xf8, !PT ;  /* 0x800fffff19217812 */ /* 0x000fe200078ef83d */
[----:B------:R-:W-:Y:S01]  /*5e00*/  IMAD.MOV.U32 R32, RZ, RZ, R60 ;  /* 0x000000ffff207224 */ /* 0x000fe200078e003c */
[----:B------:R-:W-:Y:S01]  /*5e10*/  @!P4 LOP3.LUT R25, R24, 0x100000, RZ, 0xfc, !PT ;  /* 0x001000001819c812 */ /* 0x000fe200078efcff */
[----:B------:R-:W-:-:S04]  /*5e20*/  @!P4 IMAD.MOV.U32 R24, RZ, RZ, RZ ;  /* 0x000000ffff18c224 */ /* 0x000fc800078e00ff */
[----:B------:R-:W-:Y:S02]  /*5e30*/  DFMA R34, R36, -R30, 1 ;  /* 0x3ff000002422742b */ /* 0x000fe4000000081e */
[----:B------:R-:W-:Y:S01]  /*5e40*/  @!P4 DFMA R32, R32, 2, -R24 ;  /* 0x400000002020c82b */ /* 0x000fe20000000818 */
[----:B------:R-:W-:-:S05]  /*5e50*/  VIADD R24, R27, 0xffffffff ;  /* 0xffffffff1b187836 */ /* 0x000fca0000000000 */
[----:B------:R-:W-:-:S04]  /*5e60*/  DFMA R36, R36, R34, R36 ;  /* 0x000000222424722b */ /* 0x000fc80000000024 */
[----:B------:R-:W-:-:S04]  /*5e70*/  @!P4 LOP3.LUT R26, R33, 0x7ff00000, RZ, 0xc0, !PT ;  /* 0x7ff00000211ac812 */ /* 0x000fc800078ec0ff */
[----:B------:R-:W-:Y:S01]  /*5e80*/  DMUL R34, R36, R32 ;  /* 0x0000002024227228 */ /* 0x000fe20000000000 */
[----:B------:R-:W-:-:S05]  /*5e90*/  VIADD R25, R26, 0xffffffff ;  /* 0xffffffff1a197836 */ /* 0x000fca0000000000 */
[----:B------:R-:W-:Y:S02]  /*5ea0*/  ISETP.GT.U32.AND P0, PT, R25, 0x7feffffe, PT ;  /* 0x7feffffe1900780c */ /* 0x000fe40003f04070 */
[----:B------:R-:W-:Y:S02]  /*5eb0*/  DFMA R38, R34, -R30, R32 ;  /* 0x8000001e2226722b */ /* 0x000fe40000000020 */
[----:B------:R-:W-:-:S06]  /*5ec0*/  ISETP.GT.U32.OR P0, PT, R24, 0x7feffffe, P0 ;  /* 0x7feffffe1800780c */ /* 0x000fcc0000704470 */
[----:B------:R-:W-:-:S07]  /*5ed0*/  DFMA R34, R36, R38, R34 ;  /* 0x000000262422722b */ /* 0x000fce0000000022 */
[----:B------:R-:W-:Y:S05]  /*5ee0*/  @P0 BRA `(.L_x_115) ;  /* 0x0000000000700947 */ /* 0x000fea0003800000 */
[----:B------:R-:W-:Y:S01]  /*5ef0*/  LOP3.LUT R25, R29, 0x7ff00000, RZ, 0xc0, !PT ;  /* 0x7ff000001d197812 */ /* 0x000fe200078ec0ff */
[----:B------:R-:W-:-:S03]  /*5f00*/  IMAD.MOV.U32 R26, RZ, RZ, RZ ;  /* 0x000000ffff1a7224 */ /* 0x000fc600078e00ff */
[CC--:B------:R-:W-:Y:S02]  /*5f10*/  VIADDMNMX R24, R22.reuse, -R25.reuse, 0xb9600000, !PT ;  /* 0xb960000016187446 */ /* 0x0c0fe40007800919 */
[----:B------:R-:W-:Y:S02]  /*5f20*/  ISETP.GE.U32.AND P0, PT, R22, R25, PT ;  /* 0x000000191600720c */ /* 0x000fe40003f06070 */
[----:B------:R-:W-:Y:S02]  /*5f30*/  VIMNMX R24, PT, PT, R24, 0x46a00000, PT ;  /* 0x46a0000018187848 */ /* 0x000fe40003fe0100 */
[----:B------:R-:W-:-:S05]  /*5f40*/  SEL R23, R23, 0x63400000, !P0 ;  /* 0x6340000017177807 */ /* 0x000fca0004000000 */
[----:B------:R-:W-:-:S04]  /*5f50*/  IMAD.IADD R23, R24, 0x1, -R23 ;  /* 0x0000000118177824 */ /* 0x000fc800078e0a17 */
[----:B------:R-:W-:-:S06]  /*5f60*/  VIADD R27, R23, 0x7fe00000 ;  /* 0x7fe00000171b7836 */ /* 0x000fcc0000000000 */
[----:B------:R-:W-:-:S10]  /*5f70*/  DMUL R24, R34, R26 ;  /* 0x0000001a22187228 */ /* 0x000fd40000000000 */
[----:B------:R-:W-:-:S13]  /*5f80*/  FSETP.GTU.AND P0, PT, |R25|, 1.469367938527859385e-39, PT ;  /* 0x001000001900780b */ /* 0x000fda0003f0c200 */
[----:B------:R-:W-:Y:S05]  /*5f90*/  @P0 BRA `(.L_x_116) ;  /* 0x0000000000980947 */ /* 0x000fea0003800000 */
[----:B------:R-:W-:-:S06]  /*5fa0*/  DFMA R30, R34, -R30, R32 ;  /* 0x8000001e221e722b */ /* 0x000fcc0000000020 */
[----:B------:R-:W-:-:S04]  /*5fb0*/  IMAD.MOV.U32 R30, RZ, RZ, RZ ;  /* 0x000000ffff1e7224 */ /* 0x000fc800078e00ff */
[C---:B------:R-:W-:Y:S02]  /*5fc0*/  FSETP.NEU.AND P0, PT, R31.reuse, RZ, PT ;  /* 0x000000ff1f00720b */ /* 0x040fe40003f0d000 */
[----:B------:R-:W-:-:S04]  /*5fd0*/  LOP3.LUT R28, R31, 0x80000000, R29, 0x48, !PT ;  /* 0x800000001f1c7812 */ /* 0x000fc800078e481d */
[----:B------:R-:W-:-:S07]  /*5fe0*/  LOP3.LUT R31, R28, R27, RZ, 0xfc, !PT ;  /* 0x0000001b1c1f7212 */ /* 0x000fce00078efcff */
[----:B------:R-:W-:Y:S05]  /*5ff0*/  @!P0 BRA `(.L_x_116) ;  /* 0x0000000000808947 */ /* 0x000fea0003800000 */
[----:B------:R-:W-:Y:S01]  /*6000*/  IMAD.MOV R27, RZ, RZ, -R23 ;  /* 0x000000ffff1b7224 */ /* 0x000fe200078e0a17 */
[----:B------:R-:W-:Y:S01]  /*6010*/  IADD3 R23, PT, PT, -R23, -0x43300000, RZ ;  /* 0xbcd0000017177810 */ /* 0x000fe20007ffe1ff */
[----:B------:R-:W-:-:S06]  /*6020*/  IMAD.MOV.U32 R26, RZ, RZ, RZ ;  /* 0x000000ffff1a7224 */ /* 0x000fcc00078e00ff */
[----:B------:R-:W-:Y:S02]  /*6030*/  DFMA R26, R24, -R26, R34 ;  /* 0x8000001a181a722b */ /* 0x000fe40000000022 */
[----:B------:R-:W-:-:S08]  /*6040*/  DMUL.RP R34, R34, R30 ;  /* 0x0000001e22227228 */ /* 0x000fd00000008000 */
[----:B------:R-:W-:Y:S02]  /*6050*/  FSETP.NEU.AND P0, PT, |R27|, R23, PT ;  /* 0x000000171b00720b */ /* 0x000fe40003f0d200 */
[----:B------:R-:W-:Y:S02]  /*6060*/  LOP3.LUT R28, R35, R28, RZ, 0x3c, !PT ;  /* 0x0000001c231c7212 */ /* 0x000fe400078e3cff */
[----:B------:R-:W-:Y:S02]  /*6070*/  FSEL R22, R34, R24, !P0 ;  /* 0x0000001822167208 */ /* 0x000fe40004000000 */
[----:B------:R-:W-:-:S03]  /*6080*/  FSEL R25, R28, R25, !P0 ;  /* 0x000000191c197208 */ /* 0x000fc60004000000 */
[----:B------:R-:W-:Y:S01]  /*6090*/  IMAD.MOV.U32 R24, RZ, RZ, R22 ;  /* 0x000000ffff187224 */ /* 0x000fe200078e0016 */
[----:B------:R-:W-:Y:S06]  /*60a0*/  BRA `(.L_x_116) ;  /* 0x0000000000547947 */ /* 0x000fec0003800000 */
.L_x_115:
[----:B------:R-:W-:-:S14]  /*60b0*/  DSETP.NAN.AND P0, PT, R60, R60, PT ;  /* 0x0000003c3c00722a */ /* 0x000fdc0003f08000 */
[----:B------:R-:W-:Y:S05]  /*60c0*/  @P0 BRA `(.L_x_117) ;  /* 0x0000000000440947 */ /* 0x000fea0003800000 */
[----:B------:R-:W-:-:S14]  /*60d0*/  DSETP.NAN.AND P0, PT, R28, R28, PT ;  /* 0x0000001c1c00722a */ /* 0x000fdc0003f08000 */
[----:B------:R-:W-:Y:S05]  /*60e0*/  @P0 BRA `(.L_x_118) ;  /* 0x0000000000300947 */ /* 0x000fea0003800000 */
[----:B------:R-:W-:Y:S01]  /*60f0*/  ISETP.NE.AND P0, PT, R26, R27, PT ;  /* 0x0000001b1a00720c */ /* 0x000fe20003f05270 */
[----:B------:R-:W-:Y:S01]  /*6100*/  IMAD.MOV.U32 R24, RZ, RZ, 0x0 ;  /* 0x00000000ff187424 */ /* 0x000fe200078e00ff */
[----:B------:R-:W-:-:S11]  /*6110*/  MOV R25, 0xfff80000 ;  /* 0xfff8000000197802 */ /* 0x000fd60000000f00 */
[----:B------:R-:W-:Y:S05]  /*6120*/  @!P0 BRA `(.L_x_116) ;  /* 0x0000000000348947 */ /* 0x000fea0003800000 */
[----:B------:R-:W-:Y:S02]  /*6130*/  ISETP.NE.AND P0, PT, R26, 0x7ff00000, PT ;  /* 0x7ff000001a00780c */ /* 0x000fe40003f05270 */
[----:B------:R-:W-:Y:S02]  /*6140*/  LOP3.LUT R25, R61, 0x80000000, R29, 0x48, !PT ;  /* 0x800000003d197812 */ /* 0x000fe400078e481d */
[----:B------:R-:W-:-:S13]  /*6150*/  ISETP.EQ.OR P0, PT, R27, RZ, !P0 ;  /* 0x000000ff1b00720c */ /* 0x000fda0004702670 */
[----:B------:R-:W-:Y:S01]  /*6160*/  @P0 LOP3.LUT R22, R25, 0x7ff00000, RZ, 0xfc, !PT ;  /* 0x7ff0000019160812 */ /* 0x000fe200078efcff */
[----:B------:R-:W-:Y:S02]  /*6170*/  @!P0 IMAD.MOV.U32 R24, RZ, RZ, RZ ;  /* 0x000000ffff188224 */ /* 0x000fe400078e00ff */
[----:B------:R-:W-:Y:S02]  /*6180*/  @P0 IMAD.MOV.U32 R24, RZ, RZ, RZ ;  /* 0x000000ffff180224 */ /* 0x000fe400078e00ff */
[----:B------:R-:W-:Y:S01]  /*6190*/  @P0 IMAD.MOV.U32 R25, RZ, RZ, R22 ;  /* 0x000000ffff190224 */ /* 0x000fe200078e0016 */
[----:B------:R-:W-:Y:S06]  /*61a0*/  BRA `(.L_x_116) ;  /* 0x0000000000147947 */ /* 0x000fec0003800000 */
.L_x_118:
[----:B------:R-:W-:Y:S01]  /*61b0*/  LOP3.LUT R25, R29, 0x80000, RZ, 0xfc, !PT ;  /* 0x000800001d197812 */ /* 0x000fe200078efcff */
[----:B------:R-:W-:Y:S01]  /*61c0*/  IMAD.MOV.U32 R24, RZ, RZ, R28 ;  /* 0x000000ffff187224 */ /* 0x000fe200078e001c */
[----:B------:R-:W-:Y:S06]  /*61d0*/  BRA `(.L_x_116) ;  /* 0x0000000000087947 */ /* 0x000fec0003800000 */
.L_x_117:
[----:B------:R-:W-:Y:S01]  /*61e0*/  LOP3.LUT R25, R61, 0x80000, RZ, 0xfc, !PT ;  /* 0x000800003d197812 */ /* 0x000fe200078efcff */
[----:B------:R-:W-:-:S07]  /*61f0*/  IMAD.MOV.U32 R24, RZ, RZ, R60 ;  /* 0x000000ffff187224 */ /* 0x000fce00078e003c */
.L_x_116:
[----:B------:R-:W-:Y:S05]  /*6200*/  BSYNC.RECONVERGENT B2 ;  /* 0x0000000000027941 */ /* 0x000fea0003800200 */
.L_x_114:
[----:B------:R-:W-:Y:S02]  /*6210*/  IMAD.MOV.U32 R22, RZ, RZ, R0 ;  /* 0x000000ffff167224 */ /* 0x000fe400078e0000 */
[----:B------:R-:W-:Y:S02]  /*6220*/  IMAD.MOV.U32 R23, RZ, RZ, 0x0 ;  /* 0x00000000ff177424 */ /* 0x000fe400078e00ff */
[----:B------:R-:W-:Y:S02]  /*6230*/  IMAD.MOV.U32 R58, RZ, RZ, R24 ;  /* 0x000000ffff3a7224 */ /* 0x000fe400078e0018 */
[----:B------:R-:W-:Y:S01]  /*6240*/  IMAD.MOV.U32 R59, RZ, RZ, R25 ;  /* 0x000000ffff3b7224 */ /* 0x000fe200078e0019 */
[----:B------:R-:W-:Y:S06]  /*6250*/  RET.REL.NODEC R22 `(_Z17lineOfSightKernelPsS_iii) ;  /* 0xffffff9c16687950 */ /* 0x000fec0003c3ffff */
        .weak           $__internal_1_$__cuda_sm20_dsqrt_rn_f64_mediumpath_v1
        .type           $__internal_1_$__cuda_sm20_dsqrt_rn_f64_mediumpath_v1,@function
        .size           $__internal_1_$__cuda_sm20_dsqrt_rn_f64_mediumpath_v1,($_Z17lineOfSightKernelPsS_iii$__internal_accurate_pow - $__internal_1_$__cuda_sm20_dsqrt_rn_f64_mediumpath_v1)
$__internal_1_$__cuda_sm20_dsqrt_rn_f64_mediumpath_v1:
[----:B------:R-:W-:Y:S01]  /*6260*/  ISETP.GE.U32.AND P0, PT, R28, -0x3400000, PT ;  /* 0xfcc000001c00780c */ /* 0x000fe20003f06070 */
[----:B------:R-:W-:Y:S01]  /*6270*/  BSSY.RECONVERGENT B2, `(.L_x_119) ;  /* 0x0000024000027945 */ /* 0x000fe20003800200 */
[----:B------:R-:W-:-:S11]  /*6280*/  IMAD.MOV.U32 R31, RZ, RZ, R29 ;  /* 0x000000ffff1f7224 */ /* 0x000fd600078e001d */
[----:B------:R-:W-:Y:S05]  /*6290*/  @!P0 BRA `(.L_x_120) ;  /* 0x0000000000208947 */ /* 0x000fea0003800000 */
[----:B------:R-:W-:-:S10]  /*62a0*/  DFMA.RM R24, R26, R24, R22 ;  /* 0x000000181a18722b */ /* 0x000fd40000004016 */
[----:B------:R-:W-:-:S05]  /*62b0*/  IADD3 R22, P0, PT, R24, 0x1, RZ ;  /* 0x0000000118167810 */ /* 0x000fca0007f1e0ff */
[----:B------:R-:W-:-:S06]  /*62c0*/  IMAD.X R23, RZ, RZ, R25, P0 ;  /* 0x000000ffff177224 */ /* 0x000fcc00000e0619 */
[----:B------:R-:W-:-:S08]  /*62d0*/  DFMA.RP R30, -R24, R22, R30 ;  /* 0x00000016181e722b */ /* 0x000fd0000000811e */
[----:B------:R-:W-:-:S06]  /*62e0*/  DSETP.GT.AND P0, PT, R30, RZ, PT ;  /* 0x000000ff1e00722a */ /* 0x000fcc0003f04000 */
[----:B------:R-:W-:Y:S02]  /*62f0*/  FSEL R22, R22, R24, P0 ;  /* 0x0000001816167208 */ /* 0x000fe40000000000 */
[----:B------:R-:W-:Y:S01]  /*6300*/  FSEL R23, R23, R25, P0 ;  /* 0x0000001917177208 */ /* 0x000fe20000000000 */
[----:B------:R-:W-:Y:S06]  /*6310*/  BRA `(.L_x_121) ;  /* 0x0000000000647947 */ /* 0x000fec0003800000 */
.L_x_120:
[----:B------:R-:W-:-:S14]  /*6320*/  DSETP.NE.AND P0, PT, R30, RZ, PT ;  /* 0x000000ff1e00722a */ /* 0x000fdc0003f05000 */
[----:B------:R-:W-:Y:S05]  /*6330*/  @!P0 BRA `(.L_x_122) ;  /* 0x0000000000588947 */ /* 0x000fea0003800000 */
[----:B------:R-:W-:-:S13]  /*6340*/  ISETP.GE.AND P0, PT, R31, RZ, PT ;  /* 0x000000ff1f00720c */ /* 0x000fda0003f06270 */
[----:B------:R-:W-:Y:S02]  /*6350*/  @!P0 IMAD.MOV.U32 R22, RZ, RZ, 0x0 ;  /* 0x00000000ff168424 */ /* 0x000fe400078e00ff */
[----:B------:R-:W-:Y:S01]  /*6360*/  @!P0 IMAD.MOV.U32 R23, RZ, RZ, -0x80000 ;  /* 0xfff80000ff178424 */ /* 0x000fe200078e00ff */
[----:B------:R-:W-:Y:S06]  /*6370*/  @!P0 BRA `(.L_x_121) ;  /* 0x00000000004c8947 */ /* 0x000fec0003800000 */
[----:B------:R-:W-:-:S13]  /*6380*/  ISETP.GT.AND P0, PT, R31, 0x7fefffff, PT ;  /* 0x7fefffff1f00780c */ /* 0x000fda0003f04270 */
[----:B------:R-:W-:Y:S05]  /*6390*/  @P0 BRA `(.L_x_122) ;  /* 0x0000000000400947 */ /* 0x000fea0003800000 */
[----:B------:R-:W-:Y:S01]  /*63a0*/  DMUL R30, R30, 8.11296384146066816958e+31 ;  /* 0x469000001e1e7828 */ /* 0x000fe20000000000 */
[----:B------:R-:W-:Y:S02]  /*63b0*/  IMAD.MOV.U32 R26, RZ, RZ, RZ ;  /* 0x000000ffff1a7224 */ /* 0x000fe400078e00ff */
[----:B------:R-:W-:Y:S02]  /*63c0*/  IMAD.MOV.U32 R22, RZ, RZ, 0x0 ;  /* 0x00000000ff167424 */ /* 0x000fe400078e00ff */
[----:B------:R-:W-:Y:S01]  /*63d0*/  IMAD.MOV.U32 R23, RZ, RZ, 0x3fd80000 ;  /* 0x3fd80000ff177424 */ /* 0x000fe200078e00ff */
[----:B------:R-:W0:Y:S02]  /*63e0*/  MUFU.RSQ64H R27, R31 ;  /* 0x0000001f001b7308 */ /* 0x000e240000001c00 */
[----:B0-----:R-:W-:-:S08]  /*63f0*/  DMUL R24, R26, R26 ;  /* 0x0000001a1a187228 */ /* 0x001fd00000000000 */
[----:B------:R-:W-:-:S08]  /*6400*/  DFMA R24, R30, -R24, 1 ;  /* 0x3ff000001e18742b */ /* 0x000fd00000000818 */
[----:B------:R-:W-:Y:S02]  /*6410*/  DFMA R22, R24, R22, 0.5 ;  /* 0x3fe000001816742b */ /* 0x000fe40000000016 */
[----:B------:R-:W-:-:S08]  /*6420*/  DMUL R24, R26, R24 ;  /* 0x000000181a187228 */ /* 0x000fd00000000000 */
[----:B------:R-:W-:-:S08]  /*6430*/  DFMA R24, R22, R24, R26 ;  /* 0x000000181618722b */ /* 0x000fd0000000001a */
[----:B------:R-:W-:Y:S02]  /*6440*/  DMUL R22, R30, R24 ;  /* 0x000000181e167228 */ /* 0x000fe40000000000 */
[----:B------:R-:W-:-:S06]  /*6450*/  VIADD R25, R25, 0xfff00000 ;  /* 0xfff0000019197836 */ /* 0x000fcc0000000000 */
[----:B------:R-:W-:-:S08]  /*6460*/  DFMA R26, R22, -R22, R30 ;  /* 0x80000016161a722b */ /* 0x000fd0000000001e */
[----:B------:R-:W-:-:S10]  /*6470*/  DFMA R22, R24, R26, R22 ;  /* 0x0000001a1816722b */ /* 0x000fd40000000016 */
[----:B------:R-:W-:Y:S01]  /*6480*/  VIADD R23, R23, 0xfcb00000 ;  /* 0xfcb0000017177836 */ /* 0x000fe20000000000 */
[----:B------:R-:W-:Y:S06]  /*6490*/  BRA `(.L_x_121) ;  /* 0x0000000000047947 */ /* 0x000fec0003800000 */
.L_x_122:
[----:B------:R-:W-:-:S11]  /*64a0*/  DADD R22, R30, R30 ;  /* 0x000000001e167229 */ /* 0x000fd6000000001e */
.L_x_121:
[----:B------:R-:W-:Y:S05]  /*64b0*/  BSYNC.RECONVERGENT B2 ;  /* 0x0000000000027941 */ /* 0x000fea0003800200 */
.L_x_119:
[----:B------:R-:W-:Y:S02]  /*64c0*/  IMAD.MOV.U32 R24, RZ, RZ, R0 ;  /* 0x000000ffff187224 */ /* 0x000fe400078e0000 */
[----:B------:R-:W-:-:S04]  /*64d0*/  IMAD.MOV.U32 R25, RZ, RZ, 0x0 ;  /* 0x00000000ff197424 */ /* 0x000fc800078e00ff */
[----:B------:R-:W-:Y:S05]  /*64e0*/  RET.REL.NODEC R24 `(_Z17lineOfSightKernelPsS_iii) ;  /* 0xffffff9818c47950 */ /* 0x000fea0003c3ffff */
        .type           $_Z17lineOfSightKernelPsS_iii$__internal_accurate_pow,@function
        .size           $_Z17lineOfSightKernelPsS_iii$__internal_accurate_pow,(.L_x_127 - $_Z17lineOfSightKernelPsS_iii$__internal_accurate_pow)
$_Z17lineOfSightKernelPsS_iii$__internal_accurate_pow:
[----:B------:R-:W-:Y:S01]  /*64f0*/  ISETP.GT.U32.AND P0, PT, R53, 0xfffff, PT ;  /* 0x000fffff3500780c */ /* 0x000fe20003f04070 */
[----:B------:R-:W-:Y:S01]  /*6500*/  IMAD.MOV.U32 R24, RZ, RZ, R53 ;  /* 0x000000ffff187224 */ /* 0x000fe200078e0035 */
[----:B------:R-:W-:Y:S01]  /*6510*/  UMOV UR8, 0x7d2cafe2 ;  /* 0x7d2cafe200087882 */ /* 0x000fe20000000000 */
[----:B------:R-:W-:Y:S01]  /*6520*/  IMAD.MOV.U32 R26, RZ, RZ, 0x41ad3b5a ;  /* 0x41ad3b5aff1a7424 */ /* 0x000fe200078e00ff */
[----:B------:R-:W-:Y:S01]  /*6530*/  UMOV UR9, 0x3eb0f5ff ;  /* 0x3eb0f5ff00097882 */ /* 0x000fe20000000000 */
[----:B------:R-:W-:Y:S01]  /*6540*/  IMAD.MOV.U32 R27, RZ, RZ, 0x3ed0f5d2 ;  /* 0x3ed0f5d2ff1b7424 */ /* 0x000fe200078e00ff */
[----:B------:R-:W-:Y:S01]  /*6550*/  UMOV UR10, 0x3b39803f ;  /* 0x3b39803f000a7882 */ /* 0x000fe20000000000 */
[----:B------:R-:W-:-:S06]  /*6560*/  UMOV UR11, 0x3c7abc9e ;  /* 0x3c7abc9e000b7882 */ /* 0x000fcc0000000000 */
[----:B------:R-:W-:Y:S01]  /*6570*/  @!P0 DMUL R22, R52, 1.80143985094819840000e+16 ;  /* 0x4350000034168828 */ /* 0x000fe20000000000 */
[----:B------:R-:W-:-:S09]  /*6580*/  SHF.R.U32.HI R53, RZ, 0x14, R53 ;  /* 0x00000014ff357819 */ /* 0x000fd20000011635 */
[----:B------:R-:W-:Y:S01]  /*6590*/  @!P0 IMAD.MOV.U32 R24, RZ, RZ, R23 ;  /* 0x000000ffff188224 */ /* 0x000fe200078e0017 */
[----:B------:R-:W-:Y:S01]  /*65a0*/  @!P0 LEA.HI R53, R23, 0xffffffca, RZ, 0xc ;  /* 0xffffffca17358811 */ /* 0x000fe200078f60ff */
[----:B------:R-:W-:Y:S02]  /*65b0*/  @!P0 IMAD.MOV.U32 R52, RZ, RZ, R22 ;  /* 0x000000ffff348224 */ /* 0x000fe400078e0016 */
[----:B------:R-:W-:Y:S01]  /*65c0*/  IMAD.MOV.U32 R23, RZ, RZ, 0x43300000 ;  /* 0x43300000ff177424 */ /* 0x000fe200078e00ff */
[----:B------:R-:W-:Y:S01]  /*65d0*/  LOP3.LUT R25, R24, 0x800fffff, RZ, 0xc0, !PT ;  /* 0x800fffff18197812 */ /* 0x000fe200078ec0ff */
[----:B------:R-:W-:Y:S01]  /*65e0*/  IMAD.MOV.U32 R24, RZ, RZ, RZ ;  /* 0x000000ffff187224 */ /* 0x000fe200078e00ff */
[----:B------:R-:W-:Y:S02]  /*65f0*/  MOV R32, R52 ;  /* 0x0000003400207202 */ /* 0x000fe40000000f00 */
[----:B------:R-:W-:-:S04]  /*6600*/  LOP3.LUT R25, R25, 0x3ff00000, RZ, 0xfc, !PT ;  /* 0x3ff0000019197812 */ /* 0x000fc800078efcff */
[----:B------:R-:W-:Y:S01]  /*6610*/  ISETP.GE.U32.AND P3, PT, R25, 0x3ff6a09f, PT ;  /* 0x3ff6a09f1900780c */ /* 0x000fe20003f66070 */
[----:B------:R-:W-:-:S12]  /*6620*/  IMAD.MOV.U32 R33, RZ, RZ, R25 ;  /* 0x000000ffff217224 */ /* 0x000fd800078e0019 */
[----:B------:R-:W-:-:S04]  /*6630*/  @P3 VIADD R22, R33, 0xfff00000 ;  /* 0xfff0000021163836 */ /* 0x000fc80000000000 */
[----:B------:R-:W-:Y:S02]  /*6640*/  @P3 IMAD.MOV.U32 R33, RZ, RZ, R22 ;  /* 0x000000ffff213224 */ /* 0x000fe400078e0016 */
[C---:B------:R-:W-:Y:S02]  /*6650*/  VIADD R22, R53.reuse, 0xfffffc01 ;  /* 0xfffffc0135167836 */ /* 0x040fe40000000000 */
[----:B------:R-:W-:Y:S02]  /*6660*/  @P3 VIADD R22, R53, 0xfffffc02 ;  /* 0xfffffc0235163836 */ /* 0x000fe40000000000 */
[C---:B------:R-:W-:Y:S02]  /*6670*/  DADD R28, R32.reuse, 1 ;  /* 0x3ff00000201c7429 */ /* 0x040fe40000000000 */
[----:B------:R-:W-:Y:S01]  /*6680*/  DADD R32, R32, -1 ;  /* 0xbff0000020207429 */ /* 0x000fe20000000000 */
[----:B------:R-:W-:-:S03]  /*6690*/  LOP3.LUT R22, R22, 0x80000000, RZ, 0x3c, !PT ;  /* 0x8000000016167812 */ /* 0x000fc600078e3cff */
[----:B------:R-:W0:Y:S02]  /*66a0*/  MUFU.RCP64H R25, R29 ;  /* 0x0000001d00197308 */ /* 0x000e240000001800 */
[----:B0-----:R-:W-:-:S08]  /*66b0*/  DFMA R30, -R28, R24, 1 ;  /* 0x3ff000001c1e742b */ /* 0x001fd00000000118 */
[----:B------:R-:W-:-:S08]  /*66c0*/  DFMA R30, R30, R30, R30 ;  /* 0x0000001e1e1e722b */ /* 0x000fd0000000001e */
[----:B------:R-:W-:-:S08]  /*66d0*/  DFMA R30, R24, R30, R24 ;  /* 0x0000001e181e722b */ /* 0x000fd00000000018 */
[----:B------:R-:W-:-:S08]  /*66e0*/  DMUL R24, R32, R30 ;  /* 0x0000001e20187228 */ /* 0x000fd00000000000 */
[----:B------:R-:W-:-:S08]  /*66f0*/  DFMA R24, R32, R30, R24 ;  /* 0x0000001e2018722b */ /* 0x000fd00000000018 */
[----:B------:R-:W-:-:S08]  /*6700*/  DMUL R34, R24, R24 ;  /* 0x0000001818227228 */ /* 0x000fd00000000000 */
[----:B------:R-:W-:Y:S01]  /*6710*/  DFMA R26, R34, UR8, R26 ;  /* 0x00000008221a7c2b */ /* 0x000fe2000800001a */
[----:B------:R-:W-:Y:S01]  /*6720*/  UMOV UR8, 0x75488a3f ;  /* 0x75488a3f00087882 */ /* 0x000fe20000000000 */
[----:B------:R-:W-:-:S06]  /*6730*/  UMOV UR9, 0x3ef3b20a ;  /* 0x3ef3b20a00097882 */ /* 0x000fcc0000000000 */
[----:B------:R-:W-:Y:S01]  /*6740*/  DFMA R28, R34, R26, UR8 ;  /* 0x00000008221c7e2b */ /* 0x000fe2000800001a */
[----:B------:R-:W-:Y:S01]  /*6750*/  UMOV UR8, 0xe4faecd5 ;  /* 0xe4faecd500087882 */ /* 0x000fe20000000000 */
[----:B------:R-:W-:Y:S01]  /*6760*/  UMOV UR9, 0x3f1745cd ;  /* 0x3f1745cd00097882 */ /* 0x000fe20000000000 */
[----:B------:R-:W-:-:S05]  /*6770*/  DADD R26, R32, -R24 ;  /* 0x00000000201a7229 */ /* 0x000fca0000000818 */
[----:B------:R-:W-:Y:S01]  /*6780*/  DFMA R28, R34, R28, UR8 ;  /* 0x00000008221c7e2b */ /* 0x000fe2000800001c */
[----:B------:R-:W-:Y:S01]  /*6790*/  UMOV UR8, 0x258a578b ;  /* 0x258a578b00087882 */ /* 0x000fe20000000000 */
[----:B------:R-:W-:Y:S01]  /*67a0*/  UMOV UR9, 0x3f3c71c7 ;  /* 0x3f3c71c700097882 */ /* 0x000fe20000000000 */
[----:B------:R-:W-:-:S05]  /*67b0*/  DADD R26, R26, R26 ;  /* 0x000000001a1a7229 */ /* 0x000fca000000001a */
[----:B------:R-:W-:Y:S01]  /*67c0*/  DFMA R28, R34, R28, UR8 ;  /* 0x00000008221c7e2b */ /* 0x000fe2000800001c */
[----:B------:R-:W-:Y:S01]  /*67d0*/  UMOV UR8, 0x9242b910 ;  /* 0x9242b91000087882 */ /* 0x000fe20000000000 */
[----:B------:R-:W-:Y:S01]  /*67e0*/  UMOV UR9, 0x3f624924 ;  /* 0x3f62492400097882 */ /* 0x000fe20000000000 */
[-C--:B------:R-:W-:Y:S02]  /*67f0*/  DFMA R26, R32, -R24.reuse, R26 ;  /* 0x80000018201a722b */ /* 0x080fe4000000001a */
[----:B------:R-:W-:-:S03]  /*6800*/  DMUL R32, R24, R24 ;  /* 0x0000001818207228 */ /* 0x000fc60000000000 */
[----:B------:R-:W-:Y:S01]  /*6810*/  DFMA R28, R34, R28, UR8 ;  /* 0x00000008221c7e2b */ /* 0x000fe2000800001c */
[----:B------:R-:W-:Y:S01]  /*6820*/  UMOV UR8, 0x99999dfb ;  /* 0x99999dfb00087882 */ /* 0x000fe20000000000 */
[----:B------:R-:W-:Y:S01]  /*6830*/  UMOV UR9, 0x3f899999 ;  /* 0x3f89999900097882 */ /* 0x000fe20000000000 */
[----:B------:R-:W-:Y:S02]  /*6840*/  DMUL R26, R30, R26 ;  /* 0x0000001a1e1a7228 */ /* 0x000fe40000000000 */
[----:B------:R-:W-:-:S03]  /*6850*/  DFMA R36, R24, R24, -R32 ;  /* 0x000000181824722b */ /* 0x000fc60000000820 */
[----:B------:R-:W-:Y:S01]  /*6860*/  DFMA R28, R34, R28, UR8 ;  /* 0x00000008221c7e2b */ /* 0x000fe2000800001c */
[----:B------:R-:W-:Y:S01]  /*6870*/  UMOV UR8, 0x55555555 ;  /* 0x5555555500087882 */ /* 0x000fe20000000000 */
[----:B------:R-:W-:-:S06]  /*6880*/  UMOV UR9, 0x3fb55555 ;  /* 0x3fb5555500097882 */ /* 0x000fcc0000000000 */
[----:B------:R-:W-:-:S08]  /*6890*/  DFMA R38, R34, R28, UR8 ;  /* 0x0000000822267e2b */ /* 0x000fd0000800001c */
[----:B------:R-:W-:Y:S01]  /*68a0*/  DADD R30, -R38, UR8 ;  /* 0x00000008261e7e29 */ /* 0x000fe20008000100 */
[----:B------:R-:W-:Y:S01]  /*68b0*/  UMOV UR8, 0xb9e7b0 ;  /* 0x00b9e7b000087882 */ /* 0x000fe20000000000 */
[----:B------:R-:W-:-:S06]  /*68c0*/  UMOV UR9, 0x3c46a4cb ;  /* 0x3c46a4cb00097882 */ /* 0x000fcc0000000000 */
[----:B------:R-:W-:Y:S02]  /*68d0*/  DFMA R30, R34, R28, R30 ;  /* 0x0000001c221e722b */ /* 0x000fe4000000001e */
[----:B------:R-:W-:Y:S01]  /*68e0*/  DMUL R28, R24, R32 ;  /* 0x00000020181c7228 */ /* 0x000fe20000000000 */
[----:B------:R-:W-:Y:S02]  /*68f0*/  VIADD R35, R27, 0x100000 ;  /* 0x001000001b237836 */ /* 0x000fe40000000000 */
[----:B------:R-:W-:-:S03]  /*6900*/  IMAD.MOV.U32 R34, RZ, RZ, R26 ;  /* 0x000000ffff227224 */ /* 0x000fc600078e001a */
[----:B------:R-:W-:Y:S01]  /*6910*/  DADD R30, R30, -UR8 ;  /* 0x800000081e1e7e29 */ /* 0x000fe20008000000 */
[----:B------:R-:W-:Y:S01]  /*6920*/  UMOV UR8, 0x80000000 ;  /* 0x8000000000087882 */ /* 0x000fe20000000000 */
[----:B------:R-:W-:Y:S01]  /*6930*/  UMOV UR9, 0x43300000 ;  /* 0x4330000000097882 */ /* 0x000fe20000000000 */
[C---:B------:R-:W-:Y:S02]  /*6940*/  DFMA R34, R24.reuse, R34, R36 ;  /* 0x000000221822722b */ /* 0x040fe40000000024 */
[----:B------:R-:W-:-:S08]  /*6950*/  DFMA R36, R24, R32, -R28 ;  /* 0x000000201824722b */ /* 0x000fd0000000081c */
[----:B------:R-:W-:Y:S02]  /*6960*/  DFMA R36, R26, R32, R36 ;  /* 0x000000201a24722b */ /* 0x000fe40000000024 */
[----:B------:R-:W-:-:S06]  /*6970*/  DADD R32, R38, R30 ;  /* 0x0000000026207229 */ /* 0x000fcc000000001e */
[----:B------:R-:W-:Y:S02]  /*6980*/  DFMA R34, R24, R34, R36 ;  /* 0x000000221822722b */ /* 0x000fe40000000024 */
[----:B------:R-:W-:Y:S02]  /*6990*/  DMUL R36, R32, R28 ;  /* 0x0000001c20247228 */ /* 0x000fe40000000000 */
[----:B------:R-:W-:-:S06]  /*69a0*/  DADD R38, R38, -R32 ;  /* 0x0000000026267229 */ /* 0x000fcc0000000820 */
[----:B------:R-:W-:Y:S02]  /*69b0*/  DFMA R40, R32, R28, -R36 ;  /* 0x0000001c2028722b */ /* 0x000fe40000000824 */
[----:B------:R-:W-:-:S06]  /*69c0*/  DADD R38, R30, R38 ;  /* 0x000000001e267229 */ /* 0x000fcc0000000026 */
[----:B------:R-:W-:-:S08]  /*69d0*/  DFMA R34, R32, R34, R40 ;  /* 0x000000222022722b */ /* 0x000fd00000000028 */
[----:B------:R-:W-:-:S08]  /*69e0*/  DFMA R34, R38, R28, R34 ;  /* 0x0000001c2622722b */ /* 0x000fd00000000022 */
[----:B------:R-:W-:-:S08]  /*69f0*/  DADD R30, R36, R34 ;  /* 0x00000000241e7229 */ /* 0x000fd00000000022 */
[--C-:B------:R-:W-:Y:S02]  /*6a00*/  DADD R28, R24, R30.reuse ;  /* 0x00000000181c7229 */ /* 0x100fe4000000001e */
[----:B------:R-:W-:-:S06]  /*6a10*/  DADD R36, R36, -R30 ;  /* 0x0000000024247229 */ /* 0x000fcc000000081e */
[----:B------:R-:W-:Y:S02]  /*6a20*/  DADD R24, R24, -R28 ;  /* 0x0000000018187229 */ /* 0x000fe4000000081c */
[----:B------:R-:W-:-:S06]  /*6a30*/  DADD R36, R34, R36 ;  /* 0x0000000022247229 */ /* 0x000fcc0000000024 */
[----:B------:R-:W-:-:S08]  /*6a40*/  DADD R24, R30, R24 ;  /* 0x000000001e187229 */ /* 0x000fd00000000018 */
[----:B------:R-:W-:-:S08]  /*6a50*/  DADD R24, R36, R24 ;  /* 0x0000000024187229 */ /* 0x000fd00000000018 */
[----:B------:R-:W-:Y:S02]  /*6a60*/  DADD R26, R26, R24 ;  /* 0x000000001a1a7229 */ /* 0x000fe40000000018 */
[----:B------:R-:W-:Y:S01]  /*6a70*/  DADD R24, R22, -UR8 ;  /* 0x8000000816187e29 */ /* 0x000fe20008000000 */
[----:B------:R-:W-:Y:S01]  /*6a80*/  UMOV UR8, 0xfefa39ef ;  /* 0xfefa39ef00087882 */ /* 0x000fe20000000000 */
[----:B------:R-:W-:-:S04]  /*6a90*/  UMOV UR9, 0x3fe62e42 ;  /* 0x3fe62e4200097882 */ /* 0x000fc80000000000 */
[----:B------:R-:W-:-:S08]  /*6aa0*/  DADD R30, R28, R26 ;  /* 0x000000001c1e7229 */ /* 0x000fd0000000001a */
[--C-:B------:R-:W-:Y:S02]  /*6ab0*/  DFMA R22, R24, UR8, R30.reuse ;  /* 0x0000000818167c2b */ /* 0x100fe4000800001e */
[----:B------:R-:W-:-:S06]  /*6ac0*/  DADD R32, R28, -R30 ;  /* 0x000000001c207229 */ /* 0x000fcc000000081e */
[----:B------:R-:W-:Y:S02]  /*6ad0*/  DFMA R28, R24, -UR8, R22 ;  /* 0x80000008181c7c2b */ /* 0x000fe40008000016 */
[----:B------:R-:W-:-:S06]  /*6ae0*/  DADD R32, R26, R32 ;  /* 0x000000001a207229 */ /* 0x000fcc0000000020 */
[----:B------:R-:W-:-:S08]  /*6af0*/  DADD R28, -R30, R28 ;  /* 0x000000001e1c7229 */ /* 0x000fd0000000011c */
[----:B------:R-:W-:-:S08]  /*6b00*/  DADD R26, R32, -R28 ;  /* 0x00000000201a7229 */ /* 0x000fd0000000081c */
[----:B------:R-:W-:-:S08]  /*6b10*/  DFMA R26, R24, UR10, R26 ;  /* 0x0000000a181a7c2b */ /* 0x000fd0000800001a */
[----:B------:R-:W-:-:S08]  /*6b20*/  DADD R24, R22, R26 ;  /* 0x0000000016187229 */ /* 0x000fd0000000001a */
[----:B------:R-:W-:Y:S02]  /*6b30*/  DADD R22, R22, -R24 ;  /* 0x0000000016167229 */ /* 0x000fe40000000818 */
[----:B------:R-:W-:-:S06]  /*6b40*/  DMUL R28, R24, 2 ;  /* 0x40000000181c7828 */ /* 0x000fcc0000000000 */
[----:B------:R-:W-:Y:S02]  /*6b50*/  DADD R26, R26, R22 ;  /* 0x000000001a1a7229 */ /* 0x000fe40000000016 */
[----:B------:R-:W-:Y:S01]  /*6b60*/  DFMA R24, R24, 2, -R28 ;  /* 0x400000001818782b */ /* 0x000fe2000000081c */
[----:B------:R-:W-:Y:S02]  /*6b70*/  IMAD.MOV.U32 R22, RZ, RZ, 0x652b82fe ;  /* 0x652b82feff167424 */ /* 0x000fe400078e00ff */
[----:B------:R-:W-:-:S05]  /*6b80*/  IMAD.MOV.U32 R23, RZ, RZ, 0x3ff71547 ;  /* 0x3ff71547ff177424 */ /* 0x000fca00078e00ff */
[----:B------:R-:W-:-:S08]  /*6b90*/  DFMA R26, R26, 2, R24 ;  /* 0x400000001a1a782b */ /* 0x000fd00000000018 */
[----:B------:R-:W-:-:S08]  /*6ba0*/  DADD R30, R28, R26 ;  /* 0x000000001c1e7229 */ /* 0x000fd0000000001a */
[----:B------:R-:W-:Y:S02]  /*6bb0*/  DFMA R22, R30, R22, 6.75539944105574400000e+15 ;  /* 0x433800001e16742b */ /* 0x000fe40000000016 */
[----:B------:R-:W-:Y:S01]  /*6bc0*/  FSETP.GEU.AND P0, PT, |R31|, 4.1917929649353027344, PT ;  /* 0x4086232b1f00780b */ /* 0x000fe20003f0e200 */
[----:B------:R-:W-:-:S05]  /*6bd0*/  DADD R28, R28, -R30 ;  /* 0x000000001c1c7229 */ /* 0x000fca000000081e */
[----:B------:R-:W-:-:S03]  /*6be0*/  DADD R24, R22, -6.75539944105574400000e+15 ;  /* 0xc338000016187429 */ /* 0x000fc60000000000 */
[----:B------:R-:W-:-:S05]  /*6bf0*/  DADD R26, R26, R28 ;  /* 0x000000001a1a7229 */ /* 0x000fca000000001c */
[----:B------:R-:W-:Y:S01]  /*6c00*/  DFMA R32, R24, -UR8, R30 ;  /* 0x8000000818207c2b */ /* 0x000fe2000800001e */
[----:B------:R-:W-:Y:S01]  /*6c10*/  UMOV UR8, 0x3b39803f ;  /* 0x3b39803f00087882 */ /* 0x000fe20000000000 */
[----:B------:R-:W-:-:S06]  /*6c20*/  UMOV UR9, 0x3c7abc9e ;  /* 0x3c7abc9e00097882 */ /* 0x000fcc0000000000 */
[----:B------:R-:W-:Y:S01]  /*6c30*/  DFMA R32, R24, -UR8, R32 ;  /* 0x8000000818207c2b */ /* 0x000fe20008000020 */
[----:B------:R-:W-:Y:S01]  /*6c40*/  UMOV UR8, 0x69ce2bdf ;  /* 0x69ce2bdf00087882 */ /* 0x000fe20000000000 */
[----:B------:R-:W-:Y:S01]  /*6c50*/  IMAD.MOV.U32 R24, RZ, RZ, -0x35dec16 ;  /* 0xfca213eaff187424 */ /* 0x000fe200078e00ff */
[----:B------:R-:W-:Y:S01]  /*6c60*/  UMOV UR9, 0x3e5ade15 ;  /* 0x3e5ade1500097882 */ /* 0x000fe20000000000 */
[----:B------:R-:W-:-:S06]  /*6c70*/  IMAD.MOV.U32 R25, RZ, RZ, 0x3e928af3 ;  /* 0x3e928af3ff197424 */ /* 0x000fcc00078e00ff */
[----:B------:R-:W-:Y:S01]  /*6c80*/  DFMA R24, R32, UR8, R24 ;  /* 0x0000000820187c2b */ /* 0x000fe20008000018 */
[----:B------:R-:W-:Y:S01]  /*6c90*/  UMOV UR8, 0x62401315 ;  /* 0x6240131500087882 */ /* 0x000fe20000000000 */
[----:B------:R-:W-:-:S06]  /*6ca0*/  UMOV UR9, 0x3ec71dee ;  /* 0x3ec71dee00097882 */ /* 0x000fcc0000000000 */
[----:B------:R-:W-:Y:S01]  /*6cb0*/  DFMA R24, R32, R24, UR8 ;  /* 0x0000000820187e2b */ /* 0x000fe20008000018 */
        /* <DEDUP_REMOVED lines=20> */
[----:B------:R-:W-:-:S08]  /*6e00*/  DFMA R24, R32, R24, UR8 ;  /* 0x0000000820187e2b */ /* 0x000fd00008000018 */
[----:B------:R-:W-:-:S08]  /*6e10*/  DFMA R24, R32, R24, 1 ;  /* 0x3ff000002018742b */ /* 0x000fd00000000018 */
[----:B------:R-:W-:-:S10]  /*6e20*/  DFMA R24, R32, R24, 1 ;  /* 0x3ff000002018742b */ /* 0x000fd40000000018 */
[----:B------:R-:W-:Y:S02]  /*6e30*/  IMAD R29, R22, 0x100000, R25 ;  /* 0x00100000161d7824 */ /* 0x000fe400078e0219 */
[----:B------:R-:W-:Y:S01]  /*6e40*/  IMAD.MOV.U32 R28, RZ, RZ, R24 ;  /* 0x000000ffff1c7224 */ /* 0x000fe200078e0018 */
[----:B------:R-:W-:Y:S06]  /*6e50*/  @!P0 BRA `(.L_x_123) ;  /* 0x0000000000308947 */ /* 0x000fec0003800000 */
[----:B------:R-:W-:Y:S01]  /*6e60*/  FSETP.GEU.AND P3, PT, |R31|, 4.2275390625, PT ;  /* 0x408748001f00780b */ /* 0x000fe20003f6e200 */
[C---:B------:R-:W-:Y:S02]  /*6e70*/  DADD R28, R30.reuse, +INF ;  /* 0x7ff000001e1c7429 */ /* 0x040fe40000000000 */
[----:B------:R-:W-:-:S08]  /*6e80*/  DSETP.GEU.AND P0, PT, R30, RZ, PT ;  /* 0x000000ff1e00722a */ /* 0x000fd00003f0e000 */
[----:B------:R-:W-:Y:S02]  /*6e90*/  FSEL R28, R28, RZ, P0 ;  /* 0x000000ff1c1c7208 */ /* 0x000fe40000000000 */
[----:B------:R-:W-:Y:S02]  /*6ea0*/  @!P3 LEA.HI R23, R22, R22, RZ, 0x1 ;  /* 0x000000161617b211 */ /* 0x000fe400078f08ff */
[----:B------:R-:W-:Y:S02]  /*6eb0*/  FSEL R29, R29, RZ, P0 ;  /* 0x000000ff1d1d7208 */ /* 0x000fe40000000000 */
[----:B------:R-:W-:-:S05]  /*6ec0*/  @!P3 SHF.R.S32.HI R23, RZ, 0x1, R23 ;  /* 0x00000001ff17b819 */ /* 0x000fca0000011417 */
[----:B------:R-:W-:Y:S02]  /*6ed0*/  @!P3 IMAD.IADD R22, R22, 0x1, -R23 ;  /* 0x000000011616b824 */ /* 0x000fe400078e0a17 */
[----:B------:R-:W-:-:S03]  /*6ee0*/  @!P3 IMAD R25, R23, 0x100000, R25 ;  /* 0x001000001719b824 */ /* 0x000fc600078e0219 */
[----:B------:R-:W-:Y:S01]  /*6ef0*/  @!P3 LEA R23, R22, 0x3ff00000, 0x14 ;  /* 0x3ff000001617b811 */ /* 0x000fe200078ea0ff */
[----:B------:R-:W-:-:S06]  /*6f00*/  @!P3 IMAD.MOV.U32 R22, RZ, RZ, RZ ;  /* 0x000000ffff16b224 */ /* 0x000fcc00078e00ff */
[----:B------:R-:W-:-:S11]  /*6f10*/  @!P3 DMUL R28, R24, R22 ;  /* 0x00000016181cb228 */ /* 0x000fd60000000000 */
.L_x_123:
[----:B------:R-:W-:Y:S01]  /*6f20*/  DFMA R26, R26, R28, R28 ;  /* 0x0000001c1a1a722b */ /* 0x000fe2000000001c */
[----:B------:R-:W-:Y:S01]  /*6f30*/  IMAD.MOV.U32 R24, RZ, RZ, R0 ;  /* 0x000000ffff187224 */ /* 0x000fe200078e0000 */
[----:B------:R-:W-:Y:S01]  /*6f40*/  DSETP.NEU.AND P0, PT, |R28|, +INF , PT ;  /* 0x7ff000001c00742a */ /* 0x000fe20003f0d200 */
[----:B------:R-:W-:-:S07]  /*6f50*/  IMAD.MOV.U32 R25, RZ, RZ, 0x0 ;  /* 0x00000000ff197424 */ /* 0x000fce00078e00ff */
[----:B------:R-:W-:Y:S02]  /*6f60*/  FSEL R22, R28, R26, !P0 ;  /* 0x0000001a1c167208 */ /* 0x000fe40004000000 */
[----:B------:R-:W-:Y:S01]  /*6f70*/  FSEL R28, R29, R27, !P0 ;  /* 0x0000001b1d1c7208 */ /* 0x000fe20004000000 */
[----:B------:R-:W-:Y:S06]  /*6f80*/  RET.REL.NODEC R24 `(_Z17lineOfSightKernelPsS_iii) ;  /* 0xffffff90181c7950 */ /* 0x000fec0003c3ffff */
.L_x_124:
[----:B------:R-:W-:-:S00]  /*6f90*/  BRA `(.L_x_124) ;  /* 0xfffffffc00fc7947 */ /* 0x000fc0000383ffff */
[----:B------:R-:W-:-:S00]  /*6fa0*/  NOP ;  /* 0x0000000000007918 */ /* 0x000fc00000000000 */
        /* <DEDUP_REMOVED lines=13> */
.L_x_127:


//--------------------- .nv.shared.reserved.0     --------------------------
	.section	.nv.shared.reserved.0,"aw",@nobits
	.weak		__nv_reservedSMEM_offset_0_alias
	.size		__nv_reservedSMEM_offset_0_alias, 0, 64
	.other		__nv_reservedSMEM_offset_0_alias,@"STO_CUDA_RESERVED_SHARED STV_DEFAULT"
__nv_reservedSMEM_offset_0_alias:
	.zero		0
	.zero		64


//--------------------- .nv.constant0._Z17lineOfSightKernelPsS_iii --------------------------
	.section	.nv.constant0._Z17lineOfSightKernelPsS_iii,"a",@progbits
	.sectionflags	@""
	.align	4
.nv.constant0._Z17lineOfSightKernelPsS_iii:
	.zero		924


//--------------------- SYMBOLS --------------------------

	.type		.nv.reservedSmem.offset0,@object
	.size		.nv.reservedSmem.offset0,0x4
